//
// Generated by NVIDIA NVVM Compiler
//
// Compiler Build ID: CL-36424714
// Cuda compilation tools, release 13.0, V13.0.88
// Based on NVVM 20.0.0
//

.version 9.0
.target sm_100
.address_size 64

	// .globl	bhsm_forward_backward

.visible .entry bhsm_forward_backward(
	.param .u64 .ptr .align 1 bhsm_forward_backward_param_0,
	.param .u64 .ptr .align 1 bhsm_forward_backward_param_1,
	.param .u64 .ptr .align 1 bhsm_forward_backward_param_2,
	.param .u64 .ptr .align 1 bhsm_forward_backward_param_3,
	.param .u64 .ptr .align 1 bhsm_forward_backward_param_4,
	.param .u64 .ptr .align 1 bhsm_forward_backward_param_5,
	.param .u32 bhsm_forward_backward_param_6,
	.param .u32 bhsm_forward_backward_param_7,
	.param .u32 bhsm_forward_backward_param_8,
	.param .u64 .ptr .align 1 bhsm_forward_backward_param_9,
	.param .u64 .ptr .align 1 bhsm_forward_backward_param_10,
	.param .u64 .ptr .align 1 bhsm_forward_backward_param_11
)
{
	.reg .pred 	%p<24>;
	.reg .b32 	%r<96>;
	.reg .b32 	%f<249>;
	.reg .b64 	%rd<73>;

	ld.param.u64 	%rd14, [bhsm_forward_backward_param_0];
	ld.param.u64 	%rd15, [bhsm_forward_backward_param_1];
	ld.param.u64 	%rd9, [bhsm_forward_backward_param_2];
	ld.param.u64 	%rd10, [bhsm_forward_backward_param_3];
	ld.param.u64 	%rd11, [bhsm_forward_backward_param_4];
	ld.param.u64 	%rd12, [bhsm_forward_backward_param_5];
	ld.param.u32 	%r48, [bhsm_forward_backward_param_6];
	ld.param.u32 	%r49, [bhsm_forward_backward_param_7];
	ld.param.u32 	%r50, [bhsm_forward_backward_param_8];
	ld.param.u64 	%rd13, [bhsm_forward_backward_param_9];
	ld.param.u64 	%rd16, [bhsm_forward_backward_param_10];
	ld.param.u64 	%rd17, [bhsm_forward_backward_param_11];
	cvta.to.global.u64 	%rd1, %rd17;
	cvta.to.global.u64 	%rd2, %rd14;
	cvta.to.global.u64 	%rd3, %rd16;
	cvta.to.global.u64 	%rd4, %rd15;
	mov.u32 	%r51, %ctaid.x;
	mov.u32 	%r52, %ntid.x;
	mov.u32 	%r53, %tid.x;
	mad.lo.s32 	%r1, %r51, %r52, %r53;
	mul.lo.s32 	%r54, %r50, %r49;
	setp.ge.s32 	%p1, %r1, %r54;
	@%p1 bra 	$L__BB0_27;
	cvta.to.global.u64 	%rd18, %rd9;
	cvta.to.global.u64 	%rd19, %rd12;
	div.s32 	%r2, %r1, %r49;
	mul.lo.s32 	%r55, %r2, %r49;
	sub.s32 	%r3, %r1, %r55;
	mul.wide.s32 	%rd20, %r2, 4;
	add.s64 	%rd21, %rd18, %rd20;
	ld.global.u32 	%r56, [%rd21];
	mul.wide.s32 	%rd22, %r56, 4;
	add.s64 	%rd23, %rd19, %rd22;
	ld.global.u32 	%r4, [%rd23];
	ld.global.u32 	%r57, [%rd23+4];
	sub.s32 	%r58, %r57, %r4;
	setp.ge.s32 	%p2, %r3, %r58;
	@%p2 bra 	$L__BB0_27;
	add.s32 	%r5, %r4, %r3;
	cvta.to.global.u64 	%rd24, %rd10;
	mul.wide.s32 	%rd25, %r5, 4;
	add.s64 	%rd26, %rd24, %rd25;
	ld.global.u32 	%r59, [%rd26];
	mul.lo.s32 	%r6, %r59, %r48;
	mul.lo.s32 	%r7, %r2, %r48;
	setp.lt.s32 	%p3, %r48, 1;
	mov.f32 	%f248, 0f00000000;
	@%p3 bra 	$L__BB0_15;
	and.b32  	%r8, %r48, 15;
	setp.lt.u32 	%p4, %r48, 16;
	mov.f32 	%f248, 0f00000000;
	mov.b32 	%r85, 0;
	@%p4 bra 	$L__BB0_6;
	and.b32  	%r85, %r48, 2147483632;
	neg.s32 	%r83, %r85;
	add.s64 	%rd5, %rd4, 32;
	add.s64 	%rd6, %rd2, 32;
	mov.f32 	%f248, 0f00000000;
	mov.u32 	%r81, %r7;
	mov.u32 	%r82, %r6;
$L__BB0_5:
	.pragma "nounroll";
	mul.wide.s32 	%rd27, %r82, 4;
	add.s64 	%rd28, %rd5, %rd27;
	mul.wide.s32 	%rd29, %r81, 4;
	add.s64 	%rd30, %rd6, %rd29;
	ld.global.f32 	%f19, [%rd28+-32];
	ld.global.f32 	%f20, [%rd30+-32];
	fma.rn.f32 	%f21, %f19, %f20, %f248;
	ld.global.f32 	%f22, [%rd28+-28];
	ld.global.f32 	%f23, [%rd30+-28];
	fma.rn.f32 	%f24, %f22, %f23, %f21;
	ld.global.f32 	%f25, [%rd28+-24];
	ld.global.f32 	%f26, [%rd30+-24];
	fma.rn.f32 	%f27, %f25, %f26, %f24;
	ld.global.f32 	%f28, [%rd28+-20];
	ld.global.f32 	%f29, [%rd30+-20];
	fma.rn.f32 	%f30, %f28, %f29, %f27;
	ld.global.f32 	%f31, [%rd28+-16];
	ld.global.f32 	%f32, [%rd30+-16];
	fma.rn.f32 	%f33, %f31, %f32, %f30;
	ld.global.f32 	%f34, [%rd28+-12];
	ld.global.f32 	%f35, [%rd30+-12];
	fma.rn.f32 	%f36, %f34, %f35, %f33;
	ld.global.f32 	%f37, [%rd28+-8];
	ld.global.f32 	%f38, [%rd30+-8];
	fma.rn.f32 	%f39, %f37, %f38, %f36;
	ld.global.f32 	%f40, [%rd28+-4];
	ld.global.f32 	%f41, [%rd30+-4];
	fma.rn.f32 	%f42, %f40, %f41, %f39;
	ld.global.f32 	%f43, [%rd28];
	ld.global.f32 	%f44, [%rd30];
	fma.rn.f32 	%f45, %f43, %f44, %f42;
	ld.global.f32 	%f46, [%rd28+4];
	ld.global.f32 	%f47, [%rd30+4];
	fma.rn.f32 	%f48, %f46, %f47, %f45;
	ld.global.f32 	%f49, [%rd28+8];
	ld.global.f32 	%f50, [%rd30+8];
	fma.rn.f32 	%f51, %f49, %f50, %f48;
	ld.global.f32 	%f52, [%rd28+12];
	ld.global.f32 	%f53, [%rd30+12];
	fma.rn.f32 	%f54, %f52, %f53, %f51;
	ld.global.f32 	%f55, [%rd28+16];
	ld.global.f32 	%f56, [%rd30+16];
	fma.rn.f32 	%f57, %f55, %f56, %f54;
	ld.global.f32 	%f58, [%rd28+20];
	ld.global.f32 	%f59, [%rd30+20];
	fma.rn.f32 	%f60, %f58, %f59, %f57;
	ld.global.f32 	%f61, [%rd28+24];
	ld.global.f32 	%f62, [%rd30+24];
	fma.rn.f32 	%f63, %f61, %f62, %f60;
	ld.global.f32 	%f64, [%rd28+28];
	ld.global.f32 	%f65, [%rd30+28];
	fma.rn.f32 	%f248, %f64, %f65, %f63;
	add.s32 	%r83, %r83, 16;
	add.s32 	%r82, %r82, 16;
	add.s32 	%r81, %r81, 16;
	setp.ne.s32 	%p5, %r83, 0;
	@%p5 bra 	$L__BB0_5;
$L__BB0_6:
	setp.eq.s32 	%p6, %r8, 0;
	@%p6 bra 	$L__BB0_15;
	and.b32  	%r18, %r48, 7;
	setp.lt.u32 	%p7, %r8, 8;
	@%p7 bra 	$L__BB0_9;
	add.s32 	%r61, %r85, %r6;
	mul.wide.s32 	%rd31, %r61, 4;
	add.s64 	%rd32, %rd4, %rd31;
	ld.global.f32 	%f67, [%rd32];
	add.s32 	%r62, %r85, %r7;
	mul.wide.s32 	%rd33, %r62, 4;
	add.s64 	%rd34, %rd2, %rd33;
	ld.global.f32 	%f68, [%rd34];
	fma.rn.f32 	%f69, %f67, %f68, %f248;
	ld.global.f32 	%f70, [%rd32+4];
	ld.global.f32 	%f71, [%rd34+4];
	fma.rn.f32 	%f72, %f70, %f71, %f69;
	ld.global.f32 	%f73, [%rd32+8];
	ld.global.f32 	%f74, [%rd34+8];
	fma.rn.f32 	%f75, %f73, %f74, %f72;
	ld.global.f32 	%f76, [%rd32+12];
	ld.global.f32 	%f77, [%rd34+12];
	fma.rn.f32 	%f78, %f76, %f77, %f75;
	ld.global.f32 	%f79, [%rd32+16];
	ld.global.f32 	%f80, [%rd34+16];
	fma.rn.f32 	%f81, %f79, %f80, %f78;
	ld.global.f32 	%f82, [%rd32+20];
	ld.global.f32 	%f83, [%rd34+20];
	fma.rn.f32 	%f84, %f82, %f83, %f81;
	ld.global.f32 	%f85, [%rd32+24];
	ld.global.f32 	%f86, [%rd34+24];
	fma.rn.f32 	%f87, %f85, %f86, %f84;
	ld.global.f32 	%f88, [%rd32+28];
	ld.global.f32 	%f89, [%rd34+28];
	fma.rn.f32 	%f248, %f88, %f89, %f87;
	add.s32 	%r85, %r85, 8;
$L__BB0_9:
	setp.eq.s32 	%p8, %r18, 0;
	@%p8 bra 	$L__BB0_15;
	and.b32  	%r21, %r48, 3;
	setp.lt.u32 	%p9, %r18, 4;
	@%p9 bra 	$L__BB0_12;
	add.s32 	%r63, %r85, %r6;
	mul.wide.s32 	%rd35, %r63, 4;
	add.s64 	%rd36, %rd4, %rd35;
	ld.global.f32 	%f91, [%rd36];
	add.s32 	%r64, %r85, %r7;
	mul.wide.s32 	%rd37, %r64, 4;
	add.s64 	%rd38, %rd2, %rd37;
	ld.global.f32 	%f92, [%rd38];
	fma.rn.f32 	%f93, %f91, %f92, %f248;
	ld.global.f32 	%f94, [%rd36+4];
	ld.global.f32 	%f95, [%rd38+4];
	fma.rn.f32 	%f96, %f94, %f95, %f93;
	ld.global.f32 	%f97, [%rd36+8];
	ld.global.f32 	%f98, [%rd38+8];
	fma.rn.f32 	%f99, %f97, %f98, %f96;
	ld.global.f32 	%f100, [%rd36+12];
	ld.global.f32 	%f101, [%rd38+12];
	fma.rn.f32 	%f248, %f100, %f101, %f99;
	add.s32 	%r85, %r85, 4;
$L__BB0_12:
	setp.eq.s32 	%p10, %r21, 0;
	@%p10 bra 	$L__BB0_15;
	add.s32 	%r89, %r85, %r7;
	add.s32 	%r88, %r85, %r6;
	neg.s32 	%r87, %r21;
$L__BB0_14:
	.pragma "nounroll";
	mul.wide.s32 	%rd39, %r89, 4;
	add.s64 	%rd40, %rd2, %rd39;
	mul.wide.s32 	%rd41, %r88, 4;
	add.s64 	%rd42, %rd4, %rd41;
	ld.global.f32 	%f102, [%rd42];
	ld.global.f32 	%f103, [%rd40];
	fma.rn.f32 	%f248, %f102, %f103, %f248;
	add.s32 	%r89, %r89, 1;
	add.s32 	%r88, %r88, 1;
	add.s32 	%r87, %r87, 1;
	setp.ne.s32 	%p11, %r87, 0;
	@%p11 bra 	$L__BB0_14;
$L__BB0_15:
	setp.lt.s32 	%p12, %r48, 1;
	cvta.to.global.u64 	%rd43, %rd11;
	add.s64 	%rd45, %rd43, %rd25;
	ld.global.f32 	%f104, [%rd45];
	mul.f32 	%f105, %f248, %f104;
	neg.f32 	%f106, %f104;
	fma.rn.f32 	%f107, %f105, 0f3BBB989D, 0f3F000000;
	cvt.sat.f32.f32 	%f108, %f107;
	mov.f32 	%f109, 0f4B400001;
	mov.f32 	%f110, 0f437C0000;
	fma.rm.f32 	%f111, %f108, %f110, %f109;
	add.f32 	%f112, %f111, 0fCB40007F;
	neg.f32 	%f113, %f112;
	fma.rn.f32 	%f114, %f105, 0f3FB8AA3B, %f113;
	fma.rn.f32 	%f115, %f105, 0f32A57060, %f114;
	mov.b32 	%r65, %f111;
	shl.b32 	%r66, %r65, 23;
	mov.b32 	%f116, %r66;
	ex2.approx.ftz.f32 	%f117, %f115;
	fma.rn.f32 	%f118, %f117, %f116, 0f3F800000;
	div.rn.f32 	%f14, %f106, %f118;
	fma.rn.f32 	%f119, %f105, 0fBBBB989D, 0f3F000000;
	cvt.sat.f32.f32 	%f120, %f119;
	fma.rm.f32 	%f121, %f120, %f110, %f109;
	add.f32 	%f122, %f121, 0fCB40007F;
	neg.f32 	%f123, %f122;
	fma.rn.f32 	%f124, %f105, 0fBFB8AA3B, %f123;
	fma.rn.f32 	%f125, %f105, 0fB2A57060, %f124;
	mov.b32 	%r67, %f121;
	shl.b32 	%r68, %r67, 23;
	mov.b32 	%f126, %r68;
	ex2.approx.ftz.f32 	%f127, %f125;
	fma.rn.f32 	%f128, %f127, %f126, 0f3F800000;
	setp.lt.f32 	%p13, %f128, 0f00800000;
	mul.f32 	%f129, %f128, 0f4B000000;
	selp.f32 	%f130, %f129, %f128, %p13;
	selp.f32 	%f131, 0fC1B80000, 0f00000000, %p13;
	mov.b32 	%r69, %f130;
	add.s32 	%r70, %r69, -1059760811;
	and.b32  	%r71, %r70, -8388608;
	sub.s32 	%r72, %r69, %r71;
	mov.b32 	%f132, %r72;
	cvt.rn.f32.s32 	%f133, %r71;
	fma.rn.f32 	%f134, %f133, 0f34000000, %f131;
	add.f32 	%f135, %f132, 0fBF800000;
	fma.rn.f32 	%f136, %f135, 0fBE055027, 0f3E1039F6;
	fma.rn.f32 	%f137, %f136, %f135, 0fBDF8CDCC;
	fma.rn.f32 	%f138, %f137, %f135, 0f3E0F2955;
	fma.rn.f32 	%f139, %f138, %f135, 0fBE2AD8B9;
	fma.rn.f32 	%f140, %f139, %f135, 0f3E4CED0B;
	fma.rn.f32 	%f141, %f140, %f135, 0fBE7FFF22;
	fma.rn.f32 	%f142, %f141, %f135, 0f3EAAAA78;
	fma.rn.f32 	%f143, %f142, %f135, 0fBF000000;
	mul.f32 	%f144, %f135, %f143;
	fma.rn.f32 	%f145, %f144, %f135, %f135;
	fma.rn.f32 	%f146, %f134, 0f3F317218, %f145;
	setp.gt.u32 	%p14, %r69, 2139095039;
	fma.rn.f32 	%f147, %f130, 0f7F800000, 0f7F800000;
	selp.f32 	%f148, %f147, %f146, %p14;
	setp.eq.f32 	%p15, %f130, 0f00000000;
	selp.f32 	%f149, 0fFF800000, %f148, %p15;
	cvta.to.global.u64 	%rd46, %rd13;
	mul.wide.s32 	%rd47, %r1, 4;
	add.s64 	%rd48, %rd46, %rd47;
	st.global.f32 	[%rd48], %f149;
	@%p12 bra 	$L__BB0_27;
	and.b32  	%r33, %r48, 7;
	setp.lt.u32 	%p16, %r48, 8;
	mov.b32 	%r94, 0;
	@%p16 bra 	$L__BB0_19;
	and.b32  	%r94, %r48, 2147483640;
	neg.s32 	%r92, %r94;
	add.s64 	%rd7, %rd2, 16;
	add.s64 	%rd8, %rd3, 16;
	mov.u32 	%r90, %r7;
	mov.u32 	%r91, %r6;
$L__BB0_18:
	.pragma "nounroll";
	mul.wide.s32 	%rd49, %r91, 4;
	add.s64 	%rd50, %rd4, %rd49;
	add.s64 	%rd51, %rd1, %rd49;
	mul.wide.s32 	%rd52, %r90, 4;
	add.s64 	%rd53, %rd7, %rd52;
	add.s64 	%rd54, %rd8, %rd52;
	ld.global.f32 	%f150, [%rd50];
	mul.f32 	%f151, %f14, %f150;
	atom.global.add.f32 	%f152, [%rd54+-16], %f151;
	ld.global.f32 	%f153, [%rd53+-16];
	mul.f32 	%f154, %f14, %f153;
	atom.global.add.f32 	%f155, [%rd51], %f154;
	ld.global.f32 	%f156, [%rd50+4];
	mul.f32 	%f157, %f14, %f156;
	atom.global.add.f32 	%f158, [%rd54+-12], %f157;
	ld.global.f32 	%f159, [%rd53+-12];
	mul.f32 	%f160, %f14, %f159;
	atom.global.add.f32 	%f161, [%rd51+4], %f160;
	ld.global.f32 	%f162, [%rd50+8];
	mul.f32 	%f163, %f14, %f162;
	atom.global.add.f32 	%f164, [%rd54+-8], %f163;
	ld.global.f32 	%f165, [%rd53+-8];
	mul.f32 	%f166, %f14, %f165;
	atom.global.add.f32 	%f167, [%rd51+8], %f166;
	ld.global.f32 	%f168, [%rd50+12];
	mul.f32 	%f169, %f14, %f168;
	atom.global.add.f32 	%f170, [%rd54+-4], %f169;
	ld.global.f32 	%f171, [%rd53+-4];
	mul.f32 	%f172, %f14, %f171;
	atom.global.add.f32 	%f173, [%rd51+12], %f172;
	ld.global.f32 	%f174, [%rd50+16];
	mul.f32 	%f175, %f14, %f174;
	atom.global.add.f32 	%f176, [%rd54], %f175;
	ld.global.f32 	%f177, [%rd53];
	mul.f32 	%f178, %f14, %f177;
	atom.global.add.f32 	%f179, [%rd51+16], %f178;
	ld.global.f32 	%f180, [%rd50+20];
	mul.f32 	%f181, %f14, %f180;
	atom.global.add.f32 	%f182, [%rd54+4], %f181;
	ld.global.f32 	%f183, [%rd53+4];
	mul.f32 	%f184, %f14, %f183;
	atom.global.add.f32 	%f185, [%rd51+20], %f184;
	ld.global.f32 	%f186, [%rd50+24];
	mul.f32 	%f187, %f14, %f186;
	atom.global.add.f32 	%f188, [%rd54+8], %f187;
	ld.global.f32 	%f189, [%rd53+8];
	mul.f32 	%f190, %f14, %f189;
	atom.global.add.f32 	%f191, [%rd51+24], %f190;
	ld.global.f32 	%f192, [%rd50+28];
	mul.f32 	%f193, %f14, %f192;
	atom.global.add.f32 	%f194, [%rd54+12], %f193;
	ld.global.f32 	%f195, [%rd53+12];
	mul.f32 	%f196, %f14, %f195;
	atom.global.add.f32 	%f197, [%rd51+28], %f196;
	add.s32 	%r92, %r92, 8;
	add.s32 	%r91, %r91, 8;
	add.s32 	%r90, %r90, 8;
	setp.ne.s32 	%p17, %r92, 0;
	@%p17 bra 	$L__BB0_18;
$L__BB0_19:
	setp.eq.s32 	%p18, %r33, 0;
	@%p18 bra 	$L__BB0_27;
	and.b32  	%r43, %r48, 3;
	setp.lt.u32 	%p19, %r33, 4;
	@%p19 bra 	$L__BB0_22;
	add.s32 	%r74, %r94, %r6;
	add.s32 	%r75, %r94, %r7;
	mul.wide.s32 	%rd55, %r75, 4;
	add.s64 	%rd56, %rd3, %rd55;
	mul.wide.s32 	%rd57, %r74, 4;
	add.s64 	%rd58, %rd4, %rd57;
	ld.global.f32 	%f198, [%rd58];
	mul.f32 	%f199, %f14, %f198;
	atom.global.add.f32 	%f200, [%rd56], %f199;
	add.s64 	%rd59, %rd1, %rd57;
	add.s64 	%rd60, %rd2, %rd55;
	ld.global.f32 	%f201, [%rd60];
	mul.f32 	%f202, %f14, %f201;
	atom.global.add.f32 	%f203, [%rd59], %f202;
	ld.global.f32 	%f204, [%rd58+4];
	mul.f32 	%f205, %f14, %f204;
	atom.global.add.f32 	%f206, [%rd56+4], %f205;
	ld.global.f32 	%f207, [%rd60+4];
	mul.f32 	%f208, %f14, %f207;
	atom.global.add.f32 	%f209, [%rd59+4], %f208;
	ld.global.f32 	%f210, [%rd58+8];
	mul.f32 	%f211, %f14, %f210;
	atom.global.add.f32 	%f212, [%rd56+8], %f211;
	ld.global.f32 	%f213, [%rd60+8];
	mul.f32 	%f214, %f14, %f213;
	atom.global.add.f32 	%f215, [%rd59+8], %f214;
	ld.global.f32 	%f216, [%rd58+12];
	mul.f32 	%f217, %f14, %f216;
	atom.global.add.f32 	%f218, [%rd56+12], %f217;
	ld.global.f32 	%f219, [%rd60+12];
	mul.f32 	%f220, %f14, %f219;
	atom.global.add.f32 	%f221, [%rd59+12], %f220;
	add.s32 	%r94, %r94, 4;
$L__BB0_22:
	setp.eq.s32 	%p20, %r43, 0;
	@%p20 bra 	$L__BB0_27;
	setp.eq.s32 	%p21, %r43, 1;
	@%p21 bra 	$L__BB0_25;
	add.s32 	%r76, %r94, %r6;
	add.s32 	%r77, %r94, %r7;
	mul.wide.s32 	%rd61, %r77, 4;
	add.s64 	%rd62, %rd3, %rd61;
	mul.wide.s32 	%rd63, %r76, 4;
	add.s64 	%rd64, %rd4, %rd63;
	ld.global.f32 	%f222, [%rd64];
	mul.f32 	%f223, %f14, %f222;
	atom.global.add.f32 	%f224, [%rd62], %f223;
	add.s64 	%rd65, %rd1, %rd63;
	add.s64 	%rd66, %rd2, %rd61;
	ld.global.f32 	%f225, [%rd66];
	mul.f32 	%f226, %f14, %f225;
	atom.global.add.f32 	%f227, [%rd65], %f226;
	ld.global.f32 	%f228, [%rd64+4];
	mul.f32 	%f229, %f14, %f228;
	atom.global.add.f32 	%f230, [%rd62+4], %f229;
	ld.global.f32 	%f231, [%rd66+4];
	mul.f32 	%f232, %f14, %f231;
	atom.global.add.f32 	%f233, [%rd65+4], %f232;
	add.s32 	%r94, %r94, 2;
$L__BB0_25:
	and.b32  	%r78, %r48, 1;
	setp.eq.b32 	%p22, %r78, 1;
	not.pred 	%p23, %p22;
	@%p23 bra 	$L__BB0_27;
	add.s32 	%r79, %r94, %r6;
	add.s32 	%r80, %r94, %r7;
	mul.wide.s32 	%rd67, %r80, 4;
	add.s64 	%rd68, %rd3, %rd67;
	mul.wide.s32 	%rd69, %r79, 4;
	add.s64 	%rd70, %rd4, %rd69;
	ld.global.f32 	%f234, [%rd70];
	mul.f32 	%f235, %f14, %f234;
	atom.global.add.f32 	%f236, [%rd68], %f235;
	add.s64 	%rd71, %rd1, %rd69;
	add.s64 	%rd72, %rd2, %rd67;
	ld.global.f32 	%f237, [%rd72];
	mul.f32 	%f238, %f14, %f237;
	atom.global.add.f32 	%f239, [%rd71], %f238;
$L__BB0_27:
	ret;

}


// ===== COMPILED SASS (sm_100) =====

	.target	sm_100

	.elftype	@"ET_EXEC"


//--------------------- .note.nv.tkinfo           --------------------------
	.section	.note.nv.tkinfo,"",@"SHT_NOTE"
	.sectionflags	@"SHF_NOTE_NV_TKINFO"
	.tkinfo
        /*0018*/ 	.word	0x00000002
        /*0030*/ 	.string	""
        /*0030*/ 	.string	"ptxas"
        /*0030*/ 	.string	"Cuda compilation tools, release 13.0, V13.0.88"
        /*0030*/ 	.string	"Build cuda_13.0.r13.0/compiler.36424714_0"
        /*0030*/ 	.string	"-arch sm_100 -m 64 "



//--------------------- .note.nv.cuinfo           --------------------------
	.section	.note.nv.cuinfo,"",@"SHT_NOTE"
	.sectionflags	@"SHF_NOTE_NV_CUINFO"
        /*0018*/ 	.short	0x0002
        /*001a*/ 	.short	0x0064
        /*001c*/ 	.short	0x0082
	.zero		2


//--------------------- .nv.info                  --------------------------
	.section	.nv.info,"",@"SHT_CUDA_INFO"
	.align	4


	//----- nvinfo : EIATTR_REGCOUNT
	.align		4
        /*0000*/ 	.byte	0x04, 0x2f
        /*0002*/ 	.short	(.L_1 - .L_0)
	.align		4
.L_0:
        /*0004*/ 	.word	index@(bhsm_forward_backward)
        /*0008*/ 	.word	0x00000020


	//----- nvinfo : EIATTR_FRAME_SIZE
	.align		4
.L_1:
        /*000c*/ 	.byte	0x04, 0x11
        /*000e*/ 	.short	(.L_3 - .L_2)
	.align		4
.L_2:
        /*0010*/ 	.word	index@($__internal_0_$__cuda_sm3x_div_rn_noftz_f32_slowpath)
        /*0014*/ 	.word	0x00000000


	//----- nvinfo : EIATTR_FRAME_SIZE
	.align		4
.L_3:
        /*0018*/ 	.byte	0x04, 0x11
        /*001a*/ 	.short	(.L_5 - .L_4)
	.align		4
.L_4:
        /*001c*/ 	.word	index@(bhsm_forward_backward)
        /*0020*/ 	.word	0x00000000


	//----- nvinfo : EIATTR_MIN_STACK_SIZE
	.align		4
.L_5:
        /*0024*/ 	.byte	0x04, 0x12
        /*0026*/ 	.short	(.L_7 - .L_6)
	.align		4
.L_6:
        /*0028*/ 	.word	index@(bhsm_forward_backward)
        /*002c*/ 	.word	0x00000000
.L_7:


//--------------------- .nv.compat                --------------------------
	.section	.nv.compat,"",@"SHT_CUDA_COMPAT_INFO"
	.align	4
        /*0000*/ 	.byte	0x02, 0x09, 0x00, 0x00, 0x02, 0x02, 0x01, 0x00, 0x02, 0x05, 0x05, 0x00, 0x03, 0x07, 0x01, 0x01
        /*0010*/ 	.byte	0x02, 0x03, 0x00, 0x00, 0x02, 0x06, 0x01, 0x00, 0x04, 0x0b, 0x08, 0x00, 0x01, 0x00, 0x00, 0x00
        /*0020*/ 	.byte	0x00, 0x00, 0x00, 0x00


//--------------------- .nv.info.bhsm_forward_backward --------------------------
	.section	.nv.info.bhsm_forward_backward,"",@"SHT_CUDA_INFO"
	.sectionflags	@""
	.align	4


	//----- nvinfo : EIATTR_CUDA_API_VERSION
	.align		4
        /*0000*/ 	.byte	0x04, 0x37
        /*0002*/ 	.short	(.L_9 - .L_8)
.L_8:
        /*0004*/ 	.word	0x00000082


	//----- nvinfo : EIATTR_KPARAM_INFO
	.align		4
.L_9:
        /*0008*/ 	.byte	0x04, 0x17
        /*000a*/ 	.short	(.L_11 - .L_10)
.L_10:
        /*000c*/ 	.word	0x00000000
        /*0010*/ 	.short	0x000b
        /*0012*/ 	.short	0x0050
        /*0014*/ 	.byte	0x00, 0xf5, 0x21, 0x00


	//----- nvinfo : EIATTR_KPARAM_INFO
	.align		4
.L_11:
        /*0018*/ 	.byte	0x04, 0x17
        /*001a*/ 	.short	(.L_13 - .L_12)
.L_12:
        /*001c*/ 	.word	0x00000000
        /*0020*/ 	.short	0x000a
        /*0022*/ 	.short	0x0048
        /*0024*/ 	.byte	0x00, 0xf5, 0x21, 0x00


	//----- nvinfo : EIATTR_KPARAM_INFO
	.align		4
.L_13:
        /*0028*/ 	.byte	0x04, 0x17
        /*002a*/ 	.short	(.L_15 - .L_14)
.L_14:
        /*002c*/ 	.word	0x00000000
        /*0030*/ 	.short	0x0009
        /*0032*/ 	.short	0x0040
        /*0034*/ 	.byte	0x00, 0xf5, 0x21, 0x00


	//----- nvinfo : EIATTR_KPARAM_INFO
	.align		4
.L_15:
        /*0038*/ 	.byte	0x04, 0x17
        /*003a*/ 	.short	(.L_17 - .L_16)
.L_16:
        /*003c*/ 	.word	0x00000000
        /*0040*/ 	.short	0x0008
        /*0042*/ 	.short	0x0038
        /*0044*/ 	.byte	0x00, 0xf0, 0x11, 0x00


	//----- nvinfo : EIATTR_KPARAM_INFO
	.align		4
.L_17:
        /*0048*/ 	.byte	0x04, 0x17
        /*004a*/ 	.short	(.L_19 - .L_18)
.L_18:
        /*004c*/ 	.word	0x00000000
        /*0050*/ 	.short	0x0007
        /*0052*/ 	.short	0x0034
        /*0054*/ 	.byte	0x00, 0xf0, 0x11, 0x00


	//----- nvinfo : EIATTR_KPARAM_INFO
	.align		4
.L_19:
        /*0058*/ 	.byte	0x04, 0x17
        /*005a*/ 	.short	(.L_21 - .L_20)
.L_20:
        /*005c*/ 	.word	0x00000000
        /*0060*/ 	.short	0x0006
        /*0062*/ 	.short	0x0030
        /*0064*/ 	.byte	0x00, 0xf0, 0x11, 0x00


	//----- nvinfo : EIATTR_KPARAM_INFO
	.align		4
.L_21:
        /*0068*/ 	.byte	0x04, 0x17
        /*006a*/ 	.short	(.L_23 - .L_22)
.L_22:
        /*006c*/ 	.word	0x00000000
        /*0070*/ 	.short	0x0005
        /*0072*/ 	.short	0x0028
        /*0074*/ 	.byte	0x00, 0xf5, 0x21, 0x00


	//----- nvinfo : EIATTR_KPARAM_INFO
	.align		4
.L_23:
        /*0078*/ 	.byte	0x04, 0x17
        /*007a*/ 	.short	(.L_25 - .L_24)
.L_24:
        /*007c*/ 	.word	0x00000000
        /*0080*/ 	.short	0x0004
        /*0082*/ 	.short	0x0020
        /*0084*/ 	.byte	0x00, 0xf5, 0x21, 0x00


	//----- nvinfo : EIATTR_KPARAM_INFO
	.align		4
.L_25:
        /*0088*/ 	.byte	0x04, 0x17
        /*008a*/ 	.short	(.L_27 - .L_26)
.L_26:
        /*008c*/ 	.word	0x00000000
        /*0090*/ 	.short	0x0003
        /*0092*/ 	.short	0x0018
        /*0094*/ 	.byte	0x00, 0xf5, 0x21, 0x00


	//----- nvinfo : EIATTR_KPARAM_INFO
	.align		4
.L_27:
        /*0098*/ 	.byte	0x04, 0x17
        /*009a*/ 	.short	(.L_29 - .L_28)
.L_28:
        /*009c*/ 	.word	0x00000000
        /*00a0*/ 	.short	0x0002
        /*00a2*/ 	.short	0x0010
        /*00a4*/ 	.byte	0x00, 0xf5, 0x21, 0x00


	//----- nvinfo : EIATTR_KPARAM_INFO
	.align		4
.L_29:
        /*00a8*/ 	.byte	0x04, 0x17
        /*00aa*/ 	.short	(.L_31 - .L_30)
.L_30:
        /*00ac*/ 	.word	0x00000000
        /*00b0*/ 	.short	0x0001
        /*00b2*/ 	.short	0x0008
        /*00b4*/ 	.byte	0x00, 0xf5, 0x21, 0x00


	//----- nvinfo : EIATTR_KPARAM_INFO
	.align		4
.L_31:
        /*00b8*/ 	.byte	0x04, 0x17
        /*00ba*/ 	.short	(.L_33 - .L_32)
.L_32:
        /*00bc*/ 	.word	0x00000000
        /*00c0*/ 	.short	0x0000
        /*00c2*/ 	.short	0x0000
        /*00c4*/ 	.byte	0x00, 0xf5, 0x21, 0x00


	//----- nvinfo : EIATTR_SPARSE_MMA_MASK
	.align		4
.L_33:
        /*00c8*/ 	.byte	0x03, 0x50
        /*00ca*/ 	.short	0x0000


	//----- nvinfo : EIATTR_MAXREG_COUNT
	.align		4
        /*00cc*/ 	.byte	0x03, 0x1b
        /*00ce*/ 	.short	0x00ff


	//----- nvinfo : EIATTR_MERCURY_ISA_VERSION
	.align		4
        /*00d0*/ 	.byte	0x03, 0x5f
        /*00d2*/ 	.short	0x0101


	//----- nvinfo : EIATTR_VRC_CTA_INIT_COUNT
	.align		4
        /*00d4*/ 	.byte	0x02, 0x4a
	.zero		1
	.zero		1


	//----- nvinfo : EIATTR_EXIT_INSTR_OFFSETS
	.align		4
        /*00d8*/ 	.byte	0x04, 0x1c
        /*00da*/ 	.short	(.L_35 - .L_34)


	//   ....[0]....
.L_34:
        /*00dc*/ 	.word	0x00000090


	//   ....[1]....
        /*00e0*/ 	.word	0x000002e0


	//   ....[2]....
        /*00e4*/ 	.word	0x00001120


	//   ....[3]....
        /*00e8*/ 	.word	0x00001620


	//   ....[4]....
        /*00ec*/ 	.word	0x000018a0


	//   ....[5]....
        /*00f0*/ 	.word	0x00001a60


	//   ....[6]....
        /*00f4*/ 	.word	0x00001b70


	//----- nvinfo : EIATTR_CRS_STACK_SIZE
	.align		4
.L_35:
        /*00f8*/ 	.byte	0x04, 0x1e
        /*00fa*/ 	.short	(.L_37 - .L_36)
.L_36:
        /*00fc*/ 	.word	0x00000000


	//----- nvinfo : EIATTR_CBANK_PARAM_SIZE
	.align		4
.L_37:
        /*0100*/ 	.byte	0x03, 0x19
        /*0102*/ 	.short	0x0058


	//----- nvinfo : EIATTR_PARAM_CBANK
	.align		4
        /*0104*/ 	.byte	0x04, 0x0a
        /*0106*/ 	.short	(.L_39 - .L_38)
	.align		4
.L_38:
        /*0108*/ 	.word	index@(.nv.constant0.bhsm_forward_backward)
        /*010c*/ 	.short	0x0380
        /*010e*/ 	.short	0x0058


	//----- nvinfo : EIATTR_SW_WAR
	.align		4
.L_39:
        /*0110*/ 	.byte	0x04, 0x36
        /*0112*/ 	.short	(.L_41 - .L_40)
.L_40:
        /*0114*/ 	.word	0x00000008
.L_41:


//--------------------- .nv.callgraph             --------------------------
	.section	.nv.callgraph,"",@"SHT_CUDA_CALLGRAPH"
	.align	4
	.sectionentsize	8
	.align		4
        /*0000*/ 	.word	0x00000000
	.align		4
        /*0004*/ 	.word	0xffffffff
	.align		4
        /*0008*/ 	.word	0x00000000
	.align		4
        /*000c*/ 	.word	0xfffffffe
	.align		4
        /*0010*/ 	.word	0x00000000
	.align		4
        /*0014*/ 	.word	0xfffffffd
	.align		4
        /*0018*/ 	.word	0x00000000
	.align		4
        /*001c*/ 	.word	0xfffffffc


//--------------------- .text.bhsm_forward_backward --------------------------
	.section	.text.bhsm_forward_backward,"ax",@progbits
	.align	128
        .global         bhsm_forward_backward
        .type           bhsm_forward_backward,@function
        .size           bhsm_forward_backward,(.L_x_24 - bhsm_forward_backward)
        .other          bhsm_forward_backward,@"STO_CUDA_ENTRY STV_DEFAULT"
bhsm_forward_backward:
.text.bhsm_forward_backward:
[----:B------:R-:W-:Y:S01]  /*0000*/  LDC R1, c[0x0][0x37c] ;  /* 0x0000df00ff017b82 */ /* 0x000fe20000000800 */
[----:B------:R-:W0:Y:S07]  /*0010*/  S2R R5, SR_TID.X ;  /* 0x0000000000057919 */ /* 0x000e2e0000002100 */
[----:B------:R-:W0:Y:S01]  /*0020*/  S2UR UR4, SR_CTAID.X ;  /* 0x00000000000479c3 */ /* 0x000e220000002500 */
[----:B------:R-:W1:Y:S07]  /*0030*/  LDCU UR5, c[0x0][0x3b8] ;  /* 0x00007700ff0577ac */ /* 0x000e6e0008000800 */
[----:B------:R-:W0:Y:S08]  /*0040*/  LDC R6, c[0x0][0x360] ;  /* 0x0000d800ff067b82 */ /* 0x000e300000000800 */
[----:B------:R-:W1:Y:S01]  /*0050*/  LDC R3, c[0x0][0x3b4] ;  /* 0x0000ed00ff037b82 */ /* 0x000e620000000800 */
[----:B0-----:R-:W-:-:S02]  /*0060*/  IMAD R6, R6, UR4, R5 ;  /* 0x0000000406067c24 */ /* 0x001fc4000f8e0205 */
[----:B-1----:R-:W-:-:S05]  /*0070*/  IMAD R5, R3, UR5, RZ ;  /* 0x0000000503057c24 */ /* 0x002fca000f8e02ff */
[----:B------:R-:W-:-:S13]  /*0080*/  ISETP.GE.AND P0, PT, R6, R5, PT ;  /* 0x000000050600720c */ /* 0x000fda0003f06270 */
[----:B------:R-:W-:Y:S05]  /*0090*/  @P0 EXIT ;  /* 0x000000000000094d */ /* 0x000fea0003800000 */
[----:B------:R-:W-:Y:S01]  /*00a0*/  IABS R7, R3 ;  /* 0x0000000300077213 */ /* 0x000fe20000000000 */
[----:B------:R-:W0:Y:S01]  /*00b0*/  LDCU.64 UR8, c[0x0][0x358] ;  /* 0x00006b00ff0877ac */ /* 0x000e220008000a00 */
[----:B------:R-:W-:Y:S02]  /*00c0*/  IABS R8, R6 ;  /* 0x0000000600087213 */ /* 0x000fe40000000000 */
[----:B------:R-:W1:Y:S08]  /*00d0*/  I2F.RP R0, R7 ;  /* 0x0000000700007306 */ /* 0x000e700000209400 */
[----:B-1----:R-:W1:Y:S02]  /*00e0*/  MUFU.RCP R0, R0 ;  /* 0x0000000000007308 */ /* 0x002e640000001000 */
[----:B-1----:R-:W-:-:S06]  /*00f0*/  IADD3 R4, PT, PT, R0, 0xffffffe, RZ ;  /* 0x0ffffffe00047810 */ /* 0x002fcc0007ffe0ff */
[----:B------:R1:W2:Y:S02]  /*0100*/  F2I.FTZ.U32.TRUNC.NTZ R5, R4 ;  /* 0x0000000400057305 */ /* 0x0002a4000021f000 */
[----:B-1----:R-:W-:Y:S01]  /*0110*/  HFMA2 R4, -RZ, RZ, 0, 0 ;  /* 0x00000000ff047431 */ /* 0x002fe200000001ff */
[----:B--2---:R-:W-:-:S05]  /*0120*/  IADD3 R2, PT, PT, RZ, -R5, RZ ;  /* 0x80000005ff027210 */ /* 0x004fca0007ffe0ff */
[----:B------:R-:W-:-:S04]  /*0130*/  IMAD R9, R2, R7, RZ ;  /* 0x0000000702097224 */ /* 0x000fc800078e02ff */
[----:B------:R-:W-:-:S06]  /*0140*/  IMAD.HI.U32 R5, R5, R9, R4 ;  /* 0x0000000905057227 */ /* 0x000fcc00078e0004 */
[----:B------:R-:W-:Y:S02]  /*0150*/  IMAD.HI.U32 R2, R5, R8, RZ ;  /* 0x0000000805027227 */ /* 0x000fe400078e00ff */
[----:B------:R-:W1:Y:S03]  /*0160*/  LDC.64 R4, c[0x0][0x390] ;  /* 0x0000e400ff047b82 */ /* 0x000e660000000a00 */
[----:B------:R-:W-:-:S05]  /*0170*/  IADD3 R0, PT, PT, -R2, RZ, RZ ;  /* 0x000000ff02007210 */ /* 0x000fca0007ffe1ff */
[C---:B------:R-:W-:Y:S02]  /*0180*/  IMAD R0, R7.reuse, R0, R8 ;  /* 0x0000000007007224 */ /* 0x040fe400078e0208 */
[----:B------:R-:W2:Y:S03]  /*0190*/  LDC.64 R8, c[0x0][0x3a8] ;  /* 0x0000ea00ff087b82 */ /* 0x000ea60000000a00 */
[----:B------:R-:W-:-:S13]  /*01a0*/  ISETP.GT.U32.AND P1, PT, R7, R0, PT ;  /* 0x000000000700720c */ /* 0x000fda0003f24070 */
[-C--:B------:R-:W-:Y:S01]  /*01b0*/  @!P1 IADD3 R0, PT, PT, R0, -R7.reuse, RZ ;  /* 0x8000000700009210 */ /* 0x080fe20007ffe0ff */
[----:B------:R-:W-:Y:S01]  /*01c0*/  @!P1 VIADD R2, R2, 0x1 ;  /* 0x0000000102029836 */ /* 0x000fe20000000000 */
[----:B------:R-:W-:Y:S02]  /*01d0*/  ISETP.NE.AND P1, PT, R3, RZ, PT ;  /* 0x000000ff0300720c */ /* 0x000fe40003f25270 */
[----:B------:R-:W-:Y:S02]  /*01e0*/  ISETP.GE.U32.AND P0, PT, R0, R7, PT ;  /* 0x000000070000720c */ /* 0x000fe40003f06070 */
[----:B------:R-:W-:-:S04]  /*01f0*/  LOP3.LUT R0, R6, R3, RZ, 0x3c, !PT ;  /* 0x0000000306007212 */ /* 0x000fc800078e3cff */
[----:B------:R-:W-:-:S07]  /*0200*/  ISETP.GE.AND P2, PT, R0, RZ, PT ;  /* 0x000000ff0000720c */ /* 0x000fce0003f46270 */
[----:B------:R-:W-:-:S04]  /*0210*/  @P0 IADD3 R2, PT, PT, R2, 0x1, RZ ;  /* 0x0000000102020810 */ /* 0x000fc80007ffe0ff */
[----:B------:R-:W-:-:S04]  /*0220*/  MOV R7, R2 ;  /* 0x0000000200077202 */ /* 0x000fc80000000f00 */
[----:B------:R-:W-:Y:S02]  /*0230*/  @!P2 IADD3 R7, PT, PT, -R7, RZ, RZ ;  /* 0x000000ff0707a210 */ /* 0x000fe40007ffe1ff */
[----:B------:R-:W-:-:S05]  /*0240*/  @!P1 LOP3.LUT R7, RZ, R3, RZ, 0x33, !PT ;  /* 0x00000003ff079212 */ /* 0x000fca00078e33ff */
[----:B-1----:R-:W-:-:S06]  /*0250*/  IMAD.WIDE R4, R7, 0x4, R4 ;  /* 0x0000000407047825 */ /* 0x002fcc00078e0204 */
[----:B0-----:R-:W2:Y:S02]  /*0260*/  LDG.E R5, desc[UR8][R4.64] ;  /* 0x0000000804057981 */ /* 0x001ea4000c1e1900 */
[----:B--2---:R-:W-:-:S05]  /*0270*/  IMAD.WIDE R8, R5, 0x4, R8 ;  /* 0x0000000405087825 */ /* 0x004fca00078e0208 */
[----:B------:R-:W2:Y:S04]  /*0280*/  LDG.E R10, desc[UR8][R8.64] ;  /* 0x00000008080a7981 */ /* 0x000ea8000c1e1900 */
[----:B------:R-:W2:Y:S01]  /*0290*/  LDG.E R0, desc[UR8][R8.64+0x4] ;  /* 0x0000040808007981 */ /* 0x000ea2000c1e1900 */
[----:B------:R-:W-:-:S05]  /*02a0*/  IADD3 R2, PT, PT, -R7, RZ, RZ ;  /* 0x000000ff07027210 */ /* 0x000fca0007ffe1ff */
[----:B------:R-:W-:Y:S02]  /*02b0*/  IMAD R11, R3, R2, R6 ;  /* 0x00000002030b7224 */ /* 0x000fe400078e0206 */
[----:B--2---:R-:W-:-:S05]  /*02c0*/  IMAD.IADD R0, R0, 0x1, -R10 ;  /* 0x0000000100007824 */ /* 0x004fca00078e0a0a */
[----:B------:R-:W-:-:S13]  /*02d0*/  ISETP.GE.AND P0, PT, R11, R0, PT ;  /* 0x000000000b00720c */ /* 0x000fda0003f06270 */
[----:B------:R-:W-:Y:S05]  /*02e0*/  @P0 EXIT ;  /* 0x000000000000094d */ /* 0x000fea0003800000 */
[----:B------:R-:W0:Y:S01]  /*02f0*/  LDC.64 R2, c[0x0][0x398] ;  /* 0x0000e600ff027b82 */ /* 0x000e220000000a00 */
[----:B------:R-:W-:-:S07]  /*0300*/  IADD3 R0, PT, PT, R11, R10, RZ ;  /* 0x0000000a0b007210 */ /* 0x000fce0007ffe0ff */
[----:B------:R-:W1:Y:S01]  /*0310*/  LDC R9, c[0x0][0x3b0] ;  /* 0x0000ec00ff097b82 */ /* 0x000e620000000800 */
[----:B0-----:R-:W-:-:S06]  /*0320*/  IMAD.WIDE R2, R0, 0x4, R2 ;  /* 0x0000000400027825 */ /* 0x001fcc00078e0202 */
[----:B------:R-:W2:Y:S01]  /*0330*/  LDG.E R2, desc[UR8][R2.64] ;  /* 0x0000000802027981 */ /* 0x000ea2000c1e1900 */
[----:B------:R-:W-:Y:S01]  /*0340*/  MOV R14, RZ ;  /* 0x000000ff000e7202 */ /* 0x000fe20000000f00 */
[-C--:B-1----:R-:W-:Y:S01]  /*0350*/  IMAD R7, R7, R9.reuse, RZ ;  /* 0x0000000907077224 */ /* 0x082fe200078e02ff */
[----:B------:R-:W-:Y:S01]  /*0360*/  ISETP.GE.AND P2, PT, R9, 0x1, PT ;  /* 0x000000010900780c */ /* 0x000fe20003f46270 */
[----:B--2---:R-:W-:-:S12]  /*0370*/  IMAD R8, R2, R9, RZ ;  /* 0x0000000902087224 */ /* 0x004fd800078e02ff */
[----:B------:R-:W-:Y:S05]  /*0380*/  @!P2 BRA `(.L_x_0) ;  /* 0x00000008005ca947 */ /* 0x000fea0003800000 */
[C---:B------:R-:W-:Y:S01]  /*0390*/  ISETP.GE.U32.AND P0, PT, R9.reuse, 0x10, PT ;  /* 0x000000100900780c */ /* 0x040fe20003f06070 */
[----:B------:R-:W-:Y:S01]  /*03a0*/  HFMA2 R14, -RZ, RZ, 0, 0 ;  /* 0x00000000ff0e7431 */ /* 0x000fe200000001ff */
[----:B------:R-:W-:Y:S02]  /*03b0*/  LOP3.LUT R24, R9, 0xf, RZ, 0xc0, !PT ;  /* 0x0000000f09187812 */ /* 0x000fe400078ec0ff */
[----:B------:R-:W-:Y:S02]  /*03c0*/  MOV R11, RZ ;  /* 0x000000ff000b7202 */ /* 0x000fe40000000f00 */
[----:B------:R-:W-:-:S07]  /*03d0*/  ISETP.NE.AND P1, PT, R24, RZ, PT ;  /* 0x000000ff1800720c */ /* 0x000fce0003f25270 */
[----:B------:R-:W-:Y:S06]  /*03e0*/  @!P0 BRA `(.L_x_1) ;  /* 0x0000000400148947 */ /* 0x000fec0003800000 */
[----:B------:R-:W0:Y:S01]  /*03f0*/  LDCU.128 UR4, c[0x0][0x380] ;  /* 0x00007000ff0477ac */ /* 0x000e220008000c00 */
[----:B------:R-:W-:Y:S01]  /*0400*/  LOP3.LUT R11, R9, 0x7ffffff0, RZ, 0xc0, !PT ;  /* 0x7ffffff0090b7812 */ /* 0x000fe200078ec0ff */
[----:B------:R-:W-:Y:S01]  /*0410*/  IMAD.MOV.U32 R14, RZ, RZ, RZ ;  /* 0x000000ffff0e7224 */ /* 0x000fe200078e00ff */
[----:B------:R-:W-:Y:S02]  /*0420*/  MOV R10, R7 ;  /* 0x00000007000a7202 */ /* 0x000fe40000000f00 */
[----:B------:R-:W-:Y:S02]  /*0430*/  MOV R13, R8 ;  /* 0x00000008000d7202 */ /* 0x000fe40000000f00 */
[----:B------:R-:W-:Y:S01]  /*0440*/  IADD3 R12, PT, PT, -R11, RZ, RZ ;  /* 0x000000ff0b0c7210 */ /* 0x000fe20007ffe1ff */
[----:B0-----:R-:W-:Y:S02]  /*0450*/  UIADD3 UR6, UP0, UPT, UR6, 0x20, URZ ;  /* 0x0000002006067890 */ /* 0x001fe4000ff1e0ff */
[----:B------:R-:W-:-:S02]  /*0460*/  UIADD3 UR4, UP1, UPT, UR4, 0x20, URZ ;  /* 0x0000002004047890 */ /* 0x000fc4000ff3e0ff */
[----:B------:R-:W-:Y:S02]  /*0470*/  UIADD3.X UR7, UPT, UPT, URZ, UR7, URZ, UP0, !UPT ;  /* 0x00000007ff077290 */ /* 0x000fe400087fe4ff */
[----:B------:R-:W-:-:S12]  /*0480*/  UIADD3.X UR5, UPT, UPT, URZ, UR5, URZ, UP1, !UPT ;  /* 0x00000005ff057290 */ /* 0x000fd80008ffe4ff */
.L_x_2:
[----:B------:R-:W-:Y:S01]  /*0490*/  MOV R2, UR6 ;  /* 0x0000000600027c02 */ /* 0x000fe20008000f00 */
[----:B------:R-:W-:Y:S01]  /*04a0*/  IMAD.U32 R3, RZ, RZ, UR7 ;  /* 0x00000007ff037e24 */ /* 0x000fe2000f8e00ff */
[----:B------:R-:W-:Y:S02]  /*04b0*/  MOV R4, UR4 ;  /* 0x0000000400047c02 */ /* 0x000fe40008000f00 */
[----:B------:R-:W-:Y:S01]  /*04c0*/  MOV R5, UR5 ;  /* 0x0000000500057c02 */ /* 0x000fe20008000f00 */
[----:B------:R-:W-:-:S04]  /*04d0*/  IMAD.WIDE R2, R13, 0x4, R2 ;  /* 0x000000040d027825 */ /* 0x000fc800078e0202 */
[----:B------:R-:W-:Y:S01]  /*04e0*/  IMAD.WIDE R4, R10, 0x4, R4 ;  /* 0x000000040a047825 */ /* 0x000fe200078e0204 */
[----:B------:R-:W2:Y:S04]  /*04f0*/  LDG.E R21, desc[UR8][R2.64+-0x20] ;  /* 0xffffe00802157981 */ /* 0x000ea8000c1e1900 */
[----:B------:R-:W2:Y:S04]  /*0500*/  LDG.E R20, desc[UR8][R4.64+-0x20] ;  /* 0xffffe00804147981 */ /* 0x000ea8000c1e1900 */
[----:B------:R-:W3:Y:S04]  /*0510*/  LDG.E R25, desc[UR8][R2.64+-0x1c] ;  /* 0xffffe40802197981 */ /* 0x000ee8000c1e1900 */
[----:B------:R-:W3:Y:S04]  /*0520*/  LDG.E R27, desc[UR8][R4.64+-0x1c] ;  /* 0xffffe408041b7981 */ /* 0x000ee8000c1e1900 */
[----:B------:R-:W4:Y:S04]  /*0530*/  LDG.E R18, desc[UR8][R2.64+-0x18] ;  /* 0xffffe80802127981 */ /* 0x000f28000c1e1900 */
[----:B------:R-:W4:Y:S04]  /*0540*/  LDG.E R19, desc[UR8][R4.64+-0x18] ;  /* 0xffffe80804137981 */ /* 0x000f28000c1e1900 */
[----:B------:R-:W5:Y:S04]  /*0550*/  LDG.E R16, desc[UR8][R2.64+-0x14] ;  /* 0xffffec0802107981 */ /* 0x000f68000c1e1900 */
[----:B------:R-:W5:Y:S04]  /*0560*/  LDG.E R17, desc[UR8][R4.64+-0x14] ;  /* 0xffffec0804117981 */ /* 0x000f68000c1e1900 */
[----:B------:R-:W5:Y:S04]  /*0570*/  LDG.E R15, desc[UR8][R2.64+-0x10] ;  /* 0xfffff008020f7981 */ /* 0x000f68000c1e1900 */
[----:B------:R-:W5:Y:S04]  /*0580*/  LDG.E R26, desc[UR8][R4.64+-0x10] ;  /* 0xfffff008041a7981 */ /* 0x000f68000c1e1900 */
[----:B------:R-:W5:Y:S04]  /*0590*/  LDG.E R22, desc[UR8][R2.64+-0xc] ;  /* 0xfffff40802167981 */ /* 0x000f68000c1e1900 */
[----:B------:R-:W5:Y:S04]  /*05a0*/  LDG.E R23, desc[UR8][R4.64+-0xc] ;  /* 0xfffff40804177981 */ /* 0x000f68000c1e1900 */
[----:B------:R-:W5:Y:S01]  /*05b0*/  LDG.E R28, desc[UR8][R4.64+0x1c] ;  /* 0x00001c08041c7981 */ /* 0x000f62000c1e1900 */
[----:B--2---:R-:W-:-:S03]  /*05c0*/  FFMA R20, R21, R20, R14 ;  /* 0x0000001415147223 */ /* 0x004fc6000000000e */
[----:B------:R-:W2:Y:S01]  /*05d0*/  LDG.E R21, desc[UR8][R4.64+-0x8] ;  /* 0xfffff80804157981 */ /* 0x000ea2000c1e1900 */
[----:B---3--:R-:W-:-:S03]  /*05e0*/  FFMA R25, R25, R27, R20 ;  /* 0x0000001b19197223 */ /* 0x008fc60000000014 */
[----:B------:R-:W2:Y:S04]  /*05f0*/  LDG.E R20, desc[UR8][R2.64+-0x8] ;  /* 0xfffff80802147981 */ /* 0x000ea8000c1e1900 */
[----:B------:R-:W3:Y:S01]  /*0600*/  LDG.E R27, desc[UR8][R4.64+0x18] ;  /* 0x00001808041b7981 */ /* 0x000ee2000c1e1900 */
[----:B----4-:R-:W-:-:S03]  /*0610*/  FFMA R25, R18, R19, R25 ;  /* 0x0000001312197223 */ /* 0x010fc60000000019 */
[----:B------:R-:W4:Y:S04]  /*0620*/  LDG.E R18, desc[UR8][R2.64+-0x4] ;  /* 0xfffffc0802127981 */ /* 0x000f28000c1e1900 */
[----:B------:R-:W4:Y:S01]  /*0630*/  LDG.E R19, desc[UR8][R4.64+-0x4] ;  /* 0xfffffc0804137981 */ /* 0x000f22000c1e1900 */
[----:B-----5:R-:W-:-:S03]  /*0640*/  FFMA R14, R16, R17, R25 ;  /* 0x00000011100e7223 */ /* 0x020fc60000000019 */
[----:B------:R-:W5:Y:S04]  /*0650*/  LDG.E R16, desc[UR8][R2.64] ;  /* 0x0000000802107981 */ /* 0x000f68000c1e1900 */
[----:B------:R-:W5:Y:S01]  /*0660*/  LDG.E R17, desc[UR8][R4.64] ;  /* 0x0000000804117981 */ /* 0x000f62000c1e1900 */
[----:B------:R-:W-:-:S03]  /*0670*/  FFMA R25, R15, R26, R14 ;  /* 0x0000001a0f197223 */ /* 0x000fc6000000000e */
[----:B------:R-:W3:Y:S04]  /*0680*/  LDG.E R15, desc[UR8][R2.64+0x4] ;  /* 0x00000408020f7981 */ /* 0x000ee8000c1e1900 */
[----:B------:R-:W3:Y:S01]  /*0690*/  LDG.E R14, desc[UR8][R4.64+0x4] ;  /* 0x00000408040e7981 */ /* 0x000ee2000c1e1900 */
[----:B------:R-:W-:-:S03]  /*06a0*/  FFMA R25, R22, R23, R25 ;  /* 0x0000001716197223 */ /* 0x000fc60000000019 */
[----:B------:R-:W3:Y:S04]  /*06b0*/  LDG.E R22, desc[UR8][R2.64+0x8] ;  /* 0x0000080802167981 */ /* 0x000ee8000c1e1900 */
[----:B------:R-:W3:Y:S04]  /*06c0*/  LDG.E R23, desc[UR8][R4.64+0x8] ;  /* 0x0000080804177981 */ /* 0x000ee8000c1e1900 */
[----:B------:R-:W3:Y:S01]  /*06d0*/  LDG.E R26, desc[UR8][R4.64+0x14] ;  /* 0x00001408041a7981 */ /* 0x000ee2000c1e1900 */
[----:B--2---:R-:W-:-:S03]  /*06e0*/  FFMA R25, R20, R21, R25 ;  /* 0x0000001514197223 */ /* 0x004fc60000000019 */
[----:B------:R-:W2:Y:S04]  /*06f0*/  LDG.E R20, desc[UR8][R2.64+0xc] ;  /* 0x00000c0802147981 */ /* 0x000ea8000c1e1900 */
[----:B------:R-:W2:Y:S01]  /*0700*/  LDG.E R21, desc[UR8][R4.64+0xc] ;  /* 0x00000c0804157981 */ /* 0x000ea2000c1e1900 */
[----:B----4-:R-:W-:-:S03]  /*0710*/  FFMA R25, R18, R19, R25 ;  /* 0x0000001312197223 */ /* 0x010fc60000000019 */
[----:B------:R-:W4:Y:S04]  /*0720*/  LDG.E R18, desc[UR8][R2.64+0x10] ;  /* 0x0000100802127981 */ /* 0x000f28000c1e1900 */
[----:B------:R-:W4:Y:S01]  /*0730*/  LDG.E R19, desc[UR8][R4.64+0x10] ;  /* 0x0000100804137981 */ /* 0x000f22000c1e1900 */
[----:B-----5:R-:W-:-:S03]  /*0740*/  FFMA R29, R16, R17, R25 ;  /* 0x00000011101d7223 */ /* 0x020fc60000000019 */
[----:B------:R-:W5:Y:S04]  /*0750*/  LDG.E R17, desc[UR8][R2.64+0x14] ;  /* 0x0000140802117981 */ /* 0x000f68000c1e1900 */
[----:B------:R-:W5:Y:S04]  /*0760*/  LDG.E R16, desc[UR8][R2.64+0x18] ;  /* 0x0000180802107981 */ /* 0x000f68000c1e1900 */
[----:B------:R-:W5:Y:S01]  /*0770*/  LDG.E R25, desc[UR8][R2.64+0x1c] ;  /* 0x00001c0802197981 */ /* 0x000f62000c1e1900 */
[----:B---3--:R-:W-:Y:S01]  /*0780*/  FFMA R15, R15, R14, R29 ;  /* 0x0000000e0f0f7223 */ /* 0x008fe2000000001d */
[----:B------:R-:W-:-:S03]  /*0790*/  IADD3 R12, PT, PT, R12, 0x10, RZ ;  /* 0x000000100c0c7810 */ /* 0x000fc60007ffe0ff */
[----:B------:R-:W-:Y:S01]  /*07a0*/  FFMA R15, R22, R23, R15 ;  /* 0x00000017160f7223 */ /* 0x000fe2000000000f */
[----:B------:R-:W-:Y:S01]  /*07b0*/  ISETP.NE.AND P0, PT, R12, RZ, PT ;  /* 0x000000ff0c00720c */ /* 0x000fe20003f05270 */
[----:B------:R-:W-:Y:S01]  /*07c0*/  VIADD R10, R10, 0x10 ;  /* 0x000000100a0a7836 */ /* 0x000fe20000000000 */
[----:B------:R-:W-:Y:S01]  /*07d0*/  IADD3 R13, PT, PT, R13, 0x10, RZ ;  /* 0x000000100d0d7810 */ /* 0x000fe20007ffe0ff */
[----:B--2---:R-:W-:-:S04]  /*07e0*/  FFMA R15, R20, R21, R15 ;  /* 0x00000015140f7223 */ /* 0x004fc8000000000f */
[----:B----4-:R-:W-:-:S04]  /*07f0*/  FFMA R18, R18, R19, R15 ;  /* 0x0000001312127223 */ /* 0x010fc8000000000f */
[----:B-----5:R-:W-:-:S04]  /*0800*/  FFMA R17, R17, R26, R18 ;  /* 0x0000001a11117223 */ /* 0x020fc80000000012 */
[----:B------:R-:W-:-:S04]  /*0810*/  FFMA R16, R16, R27, R17 ;  /* 0x0000001b10107223 */ /* 0x000fc80000000011 */
[----:B------:R-:W-:Y:S01]  /*0820*/  FFMA R14, R25, R28, R16 ;  /* 0x0000001c190e7223 */ /* 0x000fe20000000010 */
[----:B------:R-:W-:Y:S06]  /*0830*/  @P0 BRA `(.L_x_2) ;  /* 0xfffffffc00140947 */ /* 0x000fec000383ffff */
.L_x_1:
[----:B------:R-:W-:Y:S05]  /*0840*/  @!P1 BRA `(.L_x_0) ;  /* 0x00000004002c9947 */ /* 0x000fea0003800000 */
[----:B------:R-:W-:Y:S02]  /*0850*/  ISETP.GE.U32.AND P0, PT, R24, 0x8, PT ;  /* 0x000000081800780c */ /* 0x000fe40003f06070 */
[----:B------:R-:W-:-:S04]  /*0860*/  LOP3.LUT R25, R9, 0x7, RZ, 0xc0, !PT ;  /* 0x0000000709197812 */ /* 0x000fc800078ec0ff */
[----:B------:R-:W-:-:S07]  /*0870*/  ISETP.NE.AND P1, PT, R25, RZ, PT ;  /* 0x000000ff1900720c */ /* 0x000fce0003f25270 */
[----:B------:R-:W-:Y:S06]  /*0880*/  @!P0 BRA `(.L_x_3) ;  /* 0x00000000007c8947 */ /* 0x000fec0003800000 */
[----:B------:R-:W0:Y:S01]  /*0890*/  LDC.64 R2, c[0x0][0x388] ;  /* 0x0000e200ff027b82 */ /* 0x000e220000000a00 */
[-C--:B------:R-:W-:Y:S02]  /*08a0*/  IADD3 R13, PT, PT, R8, R11.reuse, RZ ;  /* 0x0000000b080d7210 */ /* 0x080fe40007ffe0ff */
[----:B------:R-:W-:-:S05]  /*08b0*/  IADD3 R15, PT, PT, R7, R11, RZ ;  /* 0x0000000b070f7210 */ /* 0x000fca0007ffe0ff */
[----:B------:R-:W1:Y:S01]  /*08c0*/  LDC.64 R4, c[0x0][0x380] ;  /* 0x0000e000ff047b82 */ /* 0x000e620000000a00 */
[----:B0-----:R-:W-:-:S05]  /*08d0*/  IMAD.WIDE R2, R13, 0x4, R2 ;  /* 0x000000040d027825 */ /* 0x001fca00078e0202 */
[----:B------:R-:W2:Y:S01]  /*08e0*/  LDG.E R27, desc[UR8][R2.64] ;  /* 0x00000008021b7981 */ /* 0x000ea2000c1e1900 */
[----:B-1----:R-:W-:-:S03]  /*08f0*/  IMAD.WIDE R4, R15, 0x4, R4 ;  /* 0x000000040f047825 */ /* 0x002fc600078e0204 */
[----:B------:R-:W3:Y:S04]  /*0900*/  LDG.E R29, desc[UR8][R2.64+0x4] ;  /* 0x00000408021d7981 */ /* 0x000ee8000c1e1900 */
[----:B------:R-:W2:Y:S04]  /*0910*/  LDG.E R24, desc[UR8][R4.64] ;  /* 0x0000000804187981 */ /* 0x000ea8000c1e1900 */
        /* <DEDUP_REMOVED lines=12> */
[----:B------:R-:W5:Y:S01]  /*09e0*/  LDG.E R22, desc[UR8][R4.64+0x1c] ;  /* 0x00001c0804167981 */ /* 0x000f62000c1e1900 */
[----:B------:R-:W-:Y:S01]  /*09f0*/  IADD3 R11, PT, PT, R11, 0x8, RZ ;  /* 0x000000080b0b7810 */ /* 0x000fe20007ffe0ff */
[----:B--2---:R-:W-:-:S04]  /*0a00*/  FFMA R24, R27, R24, R14 ;  /* 0x000000181b187223 */ /* 0x004fc8000000000e */
[----:B---3--:R-:W-:-:S04]  /*0a10*/  FFMA R24, R29, R26, R24 ;  /* 0x0000001a1d187223 */ /* 0x008fc80000000018 */
[----:B----4-:R-:W-:-:S04]  /*0a20*/  FFMA R20, R19, R20, R24 ;  /* 0x0000001413147223 */ /* 0x010fc80000000018 */
[----:B-----5:R-:W-:-:S04]  /*0a30*/  FFMA R18, R17, R18, R20 ;  /* 0x0000001211127223 */ /* 0x020fc80000000014 */
[----:B------:R-:W-:-:S04]  /*0a40*/  FFMA R15, R15, R16, R18 ;  /* 0x000000100f0f7223 */ /* 0x000fc80000000012 */
[----:B------:R-:W-:-:S04]  /*0a50*/  FFMA R13, R12, R13, R15 ;  /* 0x0000000d0c0d7223 */ /* 0x000fc8000000000f */
[----:B------:R-:W-:-:S04]  /*0a60*/  FFMA R10, R10, R23, R13 ;  /* 0x000000170a0a7223 */ /* 0x000fc8000000000d */
[----:B------:R-:W-:-:S07]  /*0a70*/  FFMA R14, R21, R22, R10 ;  /* 0x00000016150e7223 */ /* 0x000fce000000000a */
.L_x_3:
[----:B------:R-:W-:Y:S05]  /*0a80*/  @!P1 BRA `(.L_x_0) ;  /* 0x00000000009c9947 */ /* 0x000fea0003800000 */
[----:B------:R-:W-:Y:S02]  /*0a90*/  ISETP.GE.U32.AND P0, PT, R25, 0x4, PT ;  /* 0x000000041900780c */ /* 0x000fe40003f06070 */
[----:B------:R-:W-:-:S04]  /*0aa0*/  LOP3.LUT R9, R9, 0x3, RZ, 0xc0, !PT ;  /* 0x0000000309097812 */ /* 0x000fc800078ec0ff */
[----:B------:R-:W-:-:S07]  /*0ab0*/  ISETP.NE.AND P1, PT, R9, RZ, PT ;  /* 0x000000ff0900720c */ /* 0x000fce0003f25270 */
[----:B------:R-:W-:Y:S06]  /*0ac0*/  @!P0 BRA `(.L_x_4) ;  /* 0x00000000004c8947 */ /* 0x000fec0003800000 */
[----:B------:R-:W0:Y:S01]  /*0ad0*/  LDC.64 R2, c[0x0][0x388] ;  /* 0x0000e200ff027b82 */ /* 0x000e220000000a00 */
[----:B------:R-:W-:Y:S01]  /*0ae0*/  IADD3 R13, PT, PT, R8, R11, RZ ;  /* 0x0000000b080d7210 */ /* 0x000fe20007ffe0ff */
[----:B------:R-:W-:-:S06]  /*0af0*/  IMAD.IADD R15, R7, 0x1, R11 ;  /* 0x00000001070f7824 */ /* 0x000fcc00078e020b */
[----:B------:R-:W1:Y:S01]  /*0b00*/  LDC.64 R4, c[0x0][0x380] ;  /* 0x0000e000ff047b82 */ /* 0x000e620000000a00 */
[----:B0-----:R-:W-:-:S05]  /*0b10*/  IMAD.WIDE R2, R13, 0x4, R2 ;  /* 0x000000040d027825 */ /* 0x001fca00078e0202 */
[----:B------:R-:W2:Y:S01]  /*0b20*/  LDG.E R13, desc[UR8][R2.64] ;  /* 0x00000008020d7981 */ /* 0x000ea2000c1e1900 */
[----:B-1----:R-:W-:-:S03]  /*0b30*/  IMAD.WIDE R4, R15, 0x4, R4 ;  /* 0x000000040f047825 */ /* 0x002fc600078e0204 */
[----:B------:R-:W3:Y:S04]  /*0b40*/  LDG.E R17, desc[UR8][R2.64+0x8] ;  /* 0x0000080802117981 */ /* 0x000ee8000c1e1900 */
[----:B------:R-:W2:Y:S04]  /*0b50*/  LDG.E R10, desc[UR8][R4.64] ;  /* 0x00000008040a7981 */ /* 0x000ea8000c1e1900 */
[----:B------:R-:W4:Y:S04]  /*0b60*/  LDG.E R15, desc[UR8][R2.64+0x4] ;  /* 0x00000408020f7981 */ /* 0x000f28000c1e1900 */
[----:B------:R-:W4:Y:S04]  /*0b70*/  LDG.E R12, desc[UR8][R4.64+0x4] ;  /* 0x00000408040c7981 */ /* 0x000f28000c1e1900 */
[----:B------:R-:W3:Y:S04]  /*0b80*/  LDG.E R16, desc[UR8][R4.64+0x8] ;  /* 0x0000080804107981 */ /* 0x000ee8000c1e1900 */
[----:B------:R-:W5:Y:S04]  /*0b90*/  LDG.E R19, desc[UR8][R2.64+0xc] ;  /* 0x00000c0802137981 */ /* 0x000f68000c1e1900 */
[----:B------:R-:W5:Y:S01]  /*0ba0*/  LDG.E R18, desc[UR8][R4.64+0xc] ;  /* 0x00000c0804127981 */ /* 0x000f62000c1e1900 */
[----:B------:R-:W-:Y:S01]  /*0bb0*/  IADD3 R11, PT, PT, R11, 0x4, RZ ;  /* 0x000000040b0b7810 */ /* 0x000fe20007ffe0ff */
[----:B--2---:R-:W-:-:S04]  /*0bc0*/  FFMA R10, R13, R10, R14 ;  /* 0x0000000a0d0a7223 */ /* 0x004fc8000000000e */
[----:B----4-:R-:W-:-:S04]  /*0bd0*/  FFMA R10, R15, R12, R10 ;  /* 0x0000000c0f0a7223 */ /* 0x010fc8000000000a */
[----:B---3--:R-:W-:-:S04]  /*0be0*/  FFMA R10, R17, R16, R10 ;  /* 0x00000010110a7223 */ /* 0x008fc8000000000a */
[----:B-----5:R-:W-:-:S07]  /*0bf0*/  FFMA R14, R19, R18, R10 ;  /* 0x00000012130e7223 */ /* 0x020fce000000000a */
.L_x_4:
[----:B------:R-:W-:Y:S05]  /*0c00*/  @!P1 BRA `(.L_x_0) ;  /* 0x00000000003c9947 */ /* 0x000fea0003800000 */
[----:B------:R-:W0:Y:S01]  /*0c10*/  LDC.64 R2, c[0x0][0x380] ;  /* 0x0000e000ff027b82 */ /* 0x000e220000000a00 */
[----:B------:R-:W-:Y:S02]  /*0c20*/  IADD3 R16, PT, PT, -R9, RZ, RZ ;  /* 0x000000ff09107210 */ /* 0x000fe40007ffe1ff */
[-C--:B------:R-:W-:Y:S02]  /*0c30*/  IADD3 R9, PT, PT, R7, R11.reuse, RZ ;  /* 0x0000000b07097210 */ /* 0x080fe40007ffe0ff */
[----:B------:R-:W-:-:S03]  /*0c40*/  IADD3 R15, PT, PT, R8, R11, RZ ;  /* 0x0000000b080f7210 */ /* 0x000fc60007ffe0ff */
[----:B------:R-:W1:Y:S04]  /*0c50*/  LDC.64 R4, c[0x0][0x388] ;  /* 0x0000e200ff047b82 */ /* 0x000e680000000a00 */
.L_x_5:
[----:B0-----:R-:W-:-:S04]  /*0c60*/  IMAD.WIDE R10, R9, 0x4, R2 ;  /* 0x00000004090a7825 */ /* 0x001fc800078e0202 */
[----:B-1----:R-:W-:Y:S02]  /*0c70*/  IMAD.WIDE R12, R15, 0x4, R4 ;  /* 0x000000040f0c7825 */ /* 0x002fe400078e0204 */
[----:B------:R-:W2:Y:S04]  /*0c80*/  LDG.E R10, desc[UR8][R10.64] ;  /* 0x000000080a0a7981 */ /* 0x000ea8000c1e1900 */
[----:B------:R-:W2:Y:S01]  /*0c90*/  LDG.E R13, desc[UR8][R12.64] ;  /* 0x000000080c0d7981 */ /* 0x000ea2000c1e1900 */
[----:B------:R-:W-:Y:S01]  /*0ca0*/  IADD3 R16, PT, PT, R16, 0x1, RZ ;  /* 0x0000000110107810 */ /* 0x000fe20007ffe0ff */
[----:B------:R-:W-:Y:S01]  /*0cb0*/  VIADD R9, R9, 0x1 ;  /* 0x0000000109097836 */ /* 0x000fe20000000000 */
[----:B------:R-:W-:Y:S02]  /*0cc0*/  IADD3 R15, PT, PT, R15, 0x1, RZ ;  /* 0x000000010f0f7810 */ /* 0x000fe40007ffe0ff */
[----:B------:R-:W-:Y:S01]  /*0cd0*/  ISETP.NE.AND P0, PT, R16, RZ, PT ;  /* 0x000000ff1000720c */ /* 0x000fe20003f05270 */
[----:B--2---:R-:W-:-:S12]  /*0ce0*/  FFMA R14, R13, R10, R14 ;  /* 0x0000000a0d0e7223 */ /* 0x004fd8000000000e */
[----:B------:R-:W-:Y:S05]  /*0cf0*/  @P0 BRA `(.L_x_5) ;  /* 0xfffffffc00d80947 */ /* 0x000fea000383ffff */
.L_x_0:
[----:B------:R-:W0:Y:S02]  /*0d00*/  LDC.64 R2, c[0x0][0x3a0] ;  /* 0x0000e800ff027b82 */ /* 0x000e240000000a00 */
[----:B0-----:R-:W-:-:S06]  /*0d10*/  IMAD.WIDE R2, R0, 0x4, R2 ;  /* 0x0000000400027825 */ /* 0x001fcc00078e0202 */
[----:B------:R-:W2:Y:S01]  /*0d20*/  LDG.E R3, desc[UR8][R2.64] ;  /* 0x0000000802037981 */ /* 0x000ea2000c1e1900 */
[----:B------:R-:W-:Y:S01]  /*0d30*/  HFMA2 R5, -RZ, RZ, 0.96630859375, -0.0022525787353515625 ;  /* 0x3bbb989dff057431 */ /* 0x000fe200000001ff */
[----:B------:R-:W-:Y:S01]  /*0d40*/  MOV R9, 0x437c0000 ;  /* 0x437c000000097802 */ /* 0x000fe20000000f00 */
[----:B------:R-:W-:Y:S01]  /*0d50*/  BSSY.RECONVERGENT B0, `(.L_x_6) ;  /* 0x0000015000007945 */ /* 0x000fe20003800200 */
[----:B--2---:R-:W-:-:S04]  /*0d60*/  FMUL R14, R3, R14 ;  /* 0x0000000e030e7220 */ /* 0x004fc80000400000 */
[----:B------:R-:W-:-:S04]  /*0d70*/  FFMA.SAT R0, R14, R5, 0.5 ;  /* 0x3f0000000e007423 */ /* 0x000fc80000002005 */
[----:B------:R-:W-:-:S04]  /*0d80*/  FFMA.RM R0, R0, R9, 12582913 ;  /* 0x4b40000100007423 */ /* 0x000fc80000004009 */
[C---:B------:R-:W-:Y:S01]  /*0d90*/  FADD R5, R0.reuse, -12583039 ;  /* 0xcb40007f00057421 */ /* 0x040fe20000000000 */
[----:B------:R-:W-:-:S03]  /*0da0*/  SHF.L.U32 R0, R0, 0x17, RZ ;  /* 0x0000001700007819 */ /* 0x000fc600000006ff */
[----:B------:R-:W-:-:S04]  /*0db0*/  FFMA R5, R14, 1.4426950216293334961, -R5 ;  /* 0x3fb8aa3b0e057823 */ /* 0x000fc80000000805 */
[----:B------:R-:W-:-:S06]  /*0dc0*/  FFMA R5, R14, 1.925963033500011079e-08, R5 ;  /* 0x32a570600e057823 */ /* 0x000fcc0000000005 */
[----:B------:R-:W0:Y:S02]  /*0dd0*/  MUFU.EX2 R5, R5 ;  /* 0x0000000500057308 */ /* 0x000e240000000800 */
[----:B0-----:R-:W-:-:S06]  /*0de0*/  FFMA R10, R0, R5, 1 ;  /* 0x3f800000000a7423 */ /* 0x001fcc0000000005 */
[----:B------:R-:W0:Y:S08]  /*0df0*/  MUFU.RCP R0, R10 ;  /* 0x0000000a00007308 */ /* 0x000e300000001000 */
[----:B------:R-:W1:Y:S01]  /*0e00*/  FCHK P0, -R3, R10 ;  /* 0x0000000a03007302 */ /* 0x000e620000000100 */
[----:B0-----:R-:W-:-:S04]  /*0e10*/  FFMA R9, -R10, R0, 1 ;  /* 0x3f8000000a097423 */ /* 0x001fc80000000100 */
[----:B------:R-:W-:-:S04]  /*0e20*/  FFMA R0, R0, R9, R0 ;  /* 0x0000000900007223 */ /* 0x000fc80000000000 */
[----:B------:R-:W-:-:S04]  /*0e30*/  FFMA R9, -R3, R0, RZ ;  /* 0x0000000003097223 */ /* 0x000fc800000001ff */
[----:B------:R-:W-:-:S04]  /*0e40*/  FFMA R2, -R10, R9, -R3 ;  /* 0x000000090a027223 */ /* 0x000fc80000000903 */
[----:B------:R-:W-:Y:S01]  /*0e50*/  FFMA R0, R0, R2, R9 ;  /* 0x0000000200007223 */ /* 0x000fe20000000009 */
[----:B-1----:R-:W-:Y:S06]  /*0e60*/  @!P0 BRA `(.L_x_7) ;  /* 0x00000000000c8947 */ /* 0x002fec0003800000 */
[----:B------:R-:W-:Y:S01]  /*0e70*/  FADD R3, -R3, -RZ ;  /* 0x800000ff03037221 */ /* 0x000fe20000000100 */
[----:B------:R-:W-:-:S07]  /*0e80*/  MOV R2, 0xea0 ;  /* 0x00000ea000027802 */ /* 0x000fce0000000f00 */
[----:B------:R-:W-:Y:S05]  /*0e90*/  CALL.REL.NOINC `($__internal_0_$__cuda_sm3x_div_rn_noftz_f32_slowpath) ;  /* 0x0000000c00387944 */ /* 0x000fea0003c00000 */
.L_x_7:
[----:B------:R-:W-:Y:S05]  /*0ea0*/  BSYNC.RECONVERGENT B0 ;  /* 0x0000000000007941 */ /* 0x000fea0003800200 */
.L_x_6:
[----:B------:R-:W-:Y:S02]  /*0eb0*/  HFMA2 R3, -RZ, RZ, 0.96630859375, -0.0022525787353515625 ;  /* 0x3bbb989dff037431 */ /* 0x000fe400000001ff */
[----:B------:R-:W-:Y:S01]  /*0ec0*/  IMAD.MOV.U32 R5, RZ, RZ, 0x437c0000 ;  /* 0x437c0000ff057424 */ /* 0x000fe200078e00ff */
[----:B------:R-:W-:Y:S02]  /*0ed0*/  MOV R10, 0x3e055027 ;  /* 0x3e055027000a7802 */ /* 0x000fe40000000f00 */
[----:B------:R-:W-:-:S04]  /*0ee0*/  FFMA.SAT R2, R14, -R3, 0.5 ;  /* 0x3f0000000e027423 */ /* 0x000fc80000002803 */
[----:B------:R-:W-:-:S04]  /*0ef0*/  FFMA.RM R2, R2, R5, 12582913 ;  /* 0x4b40000102027423 */ /* 0x000fc80000004005 */
[C---:B------:R-:W-:Y:S01]  /*0f00*/  FADD R3, R2.reuse, -12583039 ;  /* 0xcb40007f02037421 */ /* 0x040fe20000000000 */
[----:B------:R-:W-:-:S03]  /*0f10*/  SHF.L.U32 R2, R2, 0x17, RZ ;  /* 0x0000001702027819 */ /* 0x000fc600000006ff */
[----:B------:R-:W-:-:S04]  /*0f20*/  FFMA R3, R14, -1.4426950216293334961, -R3 ;  /* 0xbfb8aa3b0e037823 */ /* 0x000fc80000000803 */
[----:B------:R-:W-:-:S06]  /*0f30*/  FFMA R3, R14, -1.925963033500011079e-08, R3 ;  /* 0xb2a570600e037823 */ /* 0x000fcc0000000003 */
[----:B------:R-:W0:Y:S02]  /*0f40*/  MUFU.EX2 R3, R3 ;  /* 0x0000000300037308 */ /* 0x000e240000000800 */
[----:B0-----:R-:W-:-:S05]  /*0f50*/  FFMA R4, R2, R3, 1 ;  /* 0x3f80000002047423 */ /* 0x001fca0000000003 */
[----:B------:R-:W-:-:S04]  /*0f60*/  FSETP.GEU.AND P0, PT, R4, 1.175494350822287508e-38, PT ;  /* 0x008000000400780b */ /* 0x000fc80003f0e000 */
[----:B------:R-:W-:-:S09]  /*0f70*/  FSEL R5, RZ, -23, P0 ;  /* 0xc1b80000ff057808 */ /* 0x000fd20000000000 */
[----:B------:R-:W-:-:S05]  /*0f80*/  @!P0 FMUL R4, R4, 8388608 ;  /* 0x4b00000004048820 */ /* 0x000fca0000400000 */
[C---:B------:R-:W-:Y:S02]  /*0f90*/  IADD3 R2, PT, PT, R4.reuse, -0x3f2aaaab, RZ ;  /* 0xc0d5555504027810 */ /* 0x040fe40007ffe0ff */
[----:B------:R-:W-:Y:S02]  /*0fa0*/  ISETP.GT.U32.AND P0, PT, R4, 0x7f7fffff, PT ;  /* 0x7f7fffff0400780c */ /* 0x000fe40003f04070 */
[----:B------:R-:W-:-:S04]  /*0fb0*/  LOP3.LUT R9, R2, 0xff800000, RZ, 0xc0, !PT ;  /* 0xff80000002097812 */ /* 0x000fc800078ec0ff */
[----:B------:R-:W-:-:S05]  /*0fc0*/  IADD3 R2, PT, PT, R4, -R9, RZ ;  /* 0x8000000904027210 */ /* 0x000fca0007ffe0ff */
[----:B------:R-:W-:-:S04]  /*0fd0*/  FADD R11, R2, -1 ;  /* 0xbf800000020b7421 */ /* 0x000fc80000000000 */
[----:B------:R-:W-:-:S04]  /*0fe0*/  FFMA R2, R11, -R10, 0.14084610342979431152 ;  /* 0x3e1039f60b027423 */ /* 0x000fc8000000080a */
[----:B------:R-:W-:-:S04]  /*0ff0*/  FFMA R2, R11, R2, -0.12148627638816833496 ;  /* 0xbdf8cdcc0b027423 */ /* 0x000fc80000000002 */
[----:B------:R-:W-:-:S04]  /*1000*/  FFMA R2, R11, R2, 0.13980610668659210205 ;  /* 0x3e0f29550b027423 */ /* 0x000fc80000000002 */
[----:B------:R-:W-:-:S04]  /*1010*/  FFMA R2, R11, R2, -0.16684235632419586182 ;  /* 0xbe2ad8b90b027423 */ /* 0x000fc80000000002 */
[----:B------:R-:W-:-:S04]  /*1020*/  FFMA R2, R11, R2, 0.20012299716472625732 ;  /* 0x3e4ced0b0b027423 */ /* 0x000fc80000000002 */
[C---:B------:R-:W-:Y:S02]  /*1030*/  FFMA R10, R11.reuse, R2, -0.24999669194221496582 ;  /* 0xbe7fff220b0a7423 */ /* 0x040fe40000000002 */
[----:B------:R-:W0:Y:S02]  /*1040*/  LDC.64 R2, c[0x0][0x3c0] ;  /* 0x0000f000ff027b82 */ /* 0x000e240000000a00 */
[----:B------:R-:W-:-:S04]  /*1050*/  FFMA R10, R11, R10, 0.33333182334899902344 ;  /* 0x3eaaaa780b0a7423 */ /* 0x000fc8000000000a */
[C---:B------:R-:W-:Y:S01]  /*1060*/  FFMA R12, R11.reuse, R10, -0.5 ;  /* 0xbf0000000b0c7423 */ /* 0x040fe2000000000a */
[----:B------:R-:W-:Y:S02]  /*1070*/  I2FP.F32.S32 R10, R9 ;  /* 0x00000009000a7245 */ /* 0x000fe40000201400 */
[----:B------:R-:W-:Y:S01]  /*1080*/  MOV R9, 0x7f800000 ;  /* 0x7f80000000097802 */ /* 0x000fe20000000f00 */
[C---:B------:R-:W-:Y:S02]  /*1090*/  FMUL R12, R11.reuse, R12 ;  /* 0x0000000c0b0c7220 */ /* 0x040fe40000400000 */
[----:B------:R-:W-:Y:S02]  /*10a0*/  FFMA R5, R10, 1.1920928955078125e-07, R5 ;  /* 0x340000000a057823 */ /* 0x000fe40000000005 */
[----:B------:R-:W-:-:S04]  /*10b0*/  FFMA R12, R11, R12, R11 ;  /* 0x0000000c0b0c7223 */ /* 0x000fc8000000000b */
[----:B------:R-:W-:Y:S01]  /*10c0*/  FFMA R5, R5, 0.69314718246459960938, R12 ;  /* 0x3f31721805057823 */ /* 0x000fe2000000000c */
[C---:B------:R-:W-:Y:S01]  /*10d0*/  @P0 FFMA R5, R4.reuse, R9, +INF ;  /* 0x7f80000004050423 */ /* 0x040fe20000000009 */
[----:B------:R-:W-:Y:S01]  /*10e0*/  FSETP.NEU.AND P0, PT, R4, RZ, PT ;  /* 0x000000ff0400720b */ /* 0x000fe20003f0d000 */
[----:B0-----:R-:W-:-:S03]  /*10f0*/  IMAD.WIDE R2, R6, 0x4, R2 ;  /* 0x0000000406027825 */ /* 0x001fc600078e0202 */
[----:B------:R-:W-:-:S05]  /*1100*/  FSEL R5, R5, -INF , P0 ;  /* 0xff80000005057808 */ /* 0x000fca0000000000 */
[----:B------:R0:W-:Y:S01]  /*1110*/  STG.E desc[UR8][R2.64], R5 ;  /* 0x0000000502007986 */ /* 0x0001e2000c101908 */
[----:B------:R-:W-:Y:S05]  /*1120*/  @!P2 EXIT ;  /* 0x000000000000a94d */ /* 0x000fea0003800000 */
[----:B0-----:R-:W0:Y:S01]  /*1130*/  LDC R3, c[0x0][0x3b0] ;  /* 0x0000ec00ff037b82 */ /* 0x001e220000000800 */
[----:B------:R-:W-:Y:S01]  /*1140*/  IMAD.MOV.U32 R2, RZ, RZ, RZ ;  /* 0x000000ffff027224 */ /* 0x000fe200078e00ff */
[C---:B0-----:R-:W-:Y:S02]  /*1150*/  ISETP.GE.U32.AND P0, PT, R3.reuse, 0x8, PT ;  /* 0x000000080300780c */ /* 0x041fe40003f06070 */
[----:B------:R-:W-:-:S04]  /*1160*/  LOP3.LUT R18, R3, 0x7, RZ, 0xc0, !PT ;  /* 0x0000000703127812 */ /* 0x000fc800078ec0ff */
[----:B------:R-:W-:-:S07]  /*1170*/  ISETP.NE.AND P1, PT, R18, RZ, PT ;  /* 0x000000ff1200720c */ /* 0x000fce0003f25270 */
[----:B------:R-:W-:Y:S06]  /*1180*/  @!P0 BRA `(.L_x_8) ;  /* 0x0000000400248947 */ /* 0x000fec0003800000 */
[----:B------:R-:W0:Y:S01]  /*1190*/  LDCU.64 UR6, c[0x0][0x380] ;  /* 0x00007000ff0677ac */ /* 0x000e220008000a00 */
[----:B------:R-:W-:Y:S02]  /*11a0*/  LOP3.LUT R2, R3, 0x7ffffff8, RZ, 0xc0, !PT ;  /* 0x7ffffff803027812 */ /* 0x000fe400078ec0ff */
[----:B------:R-:W-:Y:S01]  /*11b0*/  MOV R9, R7 ;  /* 0x0000000700097202 */ /* 0x000fe20000000f00 */
[----:B------:R-:W1:Y:S01]  /*11c0*/  LDCU.64 UR4, c[0x0][0x3c8] ;  /* 0x00007900ff0477ac */ /* 0x000e620008000a00 */
[----:B------:R-:W-:Y:S02]  /*11d0*/  MOV R6, R8 ;  /* 0x0000000800067202 */ /* 0x000fe40000000f00 */
[----:B------:R-:W-:Y:S01]  /*11e0*/  IADD3 R16, PT, PT, -R2, RZ, RZ ;  /* 0x000000ff02107210 */ /* 0x000fe20007ffe1ff */
[----:B0-----:R-:W-:Y:S02]  /*11f0*/  UIADD3 UR6, UP0, UPT, UR6, 0x10, URZ ;  /* 0x0000001006067890 */ /* 0x001fe4000ff1e0ff */
[----:B-1----:R-:W-:-:S02]  /*1200*/  UIADD3 UR4, UP1, UPT, UR4, 0x10, URZ ;  /* 0x0000001004047890 */ /* 0x002fc4000ff3e0ff */
[----:B------:R-:W-:Y:S02]  /*1210*/  UIADD3.X UR7, UPT, UPT, URZ, UR7, URZ, UP0, !UPT ;  /* 0x00000007ff077290 */ /* 0x000fe400087fe4ff */
[----:B------:R-:W-:-:S12]  /*1220*/  UIADD3.X UR5, UPT, UPT, URZ, UR5, URZ, UP1, !UPT ;  /* 0x00000005ff057290 */ /* 0x000fd80008ffe4ff */
.L_x_9:
[----:B0-----:R-:W0:Y:S02]  /*1230*/  LDC.64 R4, c[0x0][0x388] ;  /* 0x0000e200ff047b82 */ /* 0x001e240000000a00 */
[----:B0-----:R-:W-:-:S05]  /*1240*/  IMAD.WIDE R4, R6, 0x4, R4 ;  /* 0x0000000406047825 */ /* 0x001fca00078e0204 */
[----:B------:R-:W2:Y:S01]  /*1250*/  LDG.E R15, desc[UR8][R4.64] ;  /* 0x00000008040f7981 */ /* 0x000ea2000c1e1900 */
[----:B------:R-:W-:Y:S01]  /*1260*/  MOV R10, UR4 ;  /* 0x00000004000a7c02 */ /* 0x000fe20008000f00 */
[----:B------:R-:W-:Y:S01]  /*1270*/  IMAD.U32 R12, RZ, RZ, UR6 ;  /* 0x00000006ff0c7e24 */ /* 0x000fe2000f8e00ff */
[----:B------:R-:W-:Y:S02]  /*1280*/  MOV R11, UR5 ;  /* 0x00000005000b7c02 */ /* 0x000fe40008000f00 */
[----:B------:R-:W-:Y:S01]  /*1290*/  MOV R13, UR7 ;  /* 0x00000007000d7c02 */ /* 0x000fe20008000f00 */
[----:B------:R-:W-:-:S04]  /*12a0*/  IMAD.WIDE R10, R9, 0x4, R10 ;  /* 0x00000004090a7825 */ /* 0x000fc800078e020a */
[----:B------:R-:W-:-:S04]  /*12b0*/  IMAD.WIDE R12, R9, 0x4, R12 ;  /* 0x00000004090c7825 */ /* 0x000fc800078e020c */
[----:B--2---:R-:W-:Y:S02]  /*12c0*/  FMUL R17, R15, R0 ;  /* 0x000000000f117220 */ /* 0x004fe40000400000 */
[----:B------:R-:W0:Y:S03]  /*12d0*/  LDC.64 R14, c[0x0][0x3d0] ;  /* 0x0000f400ff0e7b82 */ /* 0x000e260000000a00 */
[----:B------:R1:W-:Y:S04]  /*12e0*/  REDG.E.ADD.F32.FTZ.RN.STRONG.GPU desc[UR8][R10.64+-0x10], R17 ;  /* 0xfffff0110a0079a6 */ /* 0x0003e8000c12f308 */
[----:B------:R-:W2:Y:S01]  /*12f0*/  LDG.E R19, desc[UR8][R12.64+-0x10] ;  /* 0xfffff0080c137981 */ /* 0x000ea2000c1e1900 */
[----:B0-----:R-:W-:-:S04]  /*1300*/  IMAD.WIDE R14, R6, 0x4, R14 ;  /* 0x00000004060e7825 */ /* 0x001fc800078e020e */
[----:B--2---:R-:W-:-:S05]  /*1310*/  FMUL R19, R19, R0 ;  /* 0x0000000013137220 */ /* 0x004fca0000400000 */
[----:B------:R0:W-:Y:S04]  /*1320*/  REDG.E.ADD.F32.FTZ.RN.STRONG.GPU desc[UR8][R14.64], R19 ;  /* 0x000000130e0079a6 */ /* 0x0001e8000c12f308 */
[----:B------:R-:W2:Y:S02]  /*1330*/  LDG.E R21, desc[UR8][R4.64+0x4] ;  /* 0x0000040804157981 */ /* 0x000ea4000c1e1900 */
[----:B--2---:R-:W-:-:S05]  /*1340*/  FMUL R21, R21, R0 ;  /* 0x0000000015157220 */ /* 0x004fca0000400000 */
[----:B------:R2:W-:Y:S04]  /*1350*/  REDG.E.ADD.F32.FTZ.RN.STRONG.GPU desc[UR8][R10.64+-0xc], R21 ;  /* 0xfffff4150a0079a6 */ /* 0x0005e8000c12f308 */
[----:B------:R-:W3:Y:S02]  /*1360*/  LDG.E R23, desc[UR8][R12.64+-0xc] ;  /* 0xfffff4080c177981 */ /* 0x000ee4000c1e1900 */
[----:B---3--:R-:W-:-:S05]  /*1370*/  FMUL R23, R23, R0 ;  /* 0x0000000017177220 */ /* 0x008fca0000400000 */
[----:B------:R3:W-:Y:S04]  /*1380*/  REDG.E.ADD.F32.FTZ.RN.STRONG.GPU desc[UR8][R14.64+0x4], R23 ;  /* 0x000004170e0079a6 */ /* 0x0007e8000c12f308 */
[----:B-1----:R-:W4:Y:S02]  /*1390*/  LDG.E R17, desc[UR8][R4.64+0x8] ;  /* 0x0000080804117981 */ /* 0x002f24000c1e1900 */
[----:B----4-:R-:W-:-:S05]  /*13a0*/  FMUL R17, R17, R0 ;  /* 0x0000000011117220 */ /* 0x010fca0000400000 */
[----:B------:R1:W-:Y:S04]  /*13b0*/  REDG.E.ADD.F32.FTZ.RN.STRONG.GPU desc[UR8][R10.64+-0x8], R17 ;  /* 0xfffff8110a0079a6 */ /* 0x0003e8000c12f308 */
[----:B------:R-:W4:Y:S02]  /*13c0*/  LDG.E R25, desc[UR8][R12.64+-0x8] ;  /* 0xfffff8080c197981 */ /* 0x000f24000c1e1900 */
[----:B----4-:R-:W-:-:S05]  /*13d0*/  FMUL R25, R25, R0 ;  /* 0x0000000019197220 */ /* 0x010fca0000400000 */
[----:B------:R4:W-:Y:S04]  /*13e0*/  REDG.E.ADD.F32.FTZ.RN.STRONG.GPU desc[UR8][R14.64+0x8], R25 ;  /* 0x000008190e0079a6 */ /* 0x0009e8000c12f308 */
[----:B0-----:R-:W5:Y:S02]  /*13f0*/  LDG.E R19, desc[UR8][R4.64+0xc] ;  /* 0x00000c0804137981 */ /* 0x001f64000c1e1900 */
[----:B-----5:R-:W-:-:S05]  /*1400*/  FMUL R19, R19, R0 ;  /* 0x0000000013137220 */ /* 0x020fca0000400000 */
[----:B------:R0:W-:Y:S04]  /*1410*/  REDG.E.ADD.F32.FTZ.RN.STRONG.GPU desc[UR8][R10.64+-0x4], R19 ;  /* 0xfffffc130a0079a6 */ /* 0x0001e8000c12f308 */
[----:B--2---:R-:W2:Y:S02]  /*1420*/  LDG.E R21, desc[UR8][R12.64+-0x4] ;  /* 0xfffffc080c157981 */ /* 0x004ea4000c1e1900 */
[----:B--2---:R-:W-:-:S05]  /*1430*/  FMUL R21, R21, R0 ;  /* 0x0000000015157220 */ /* 0x004fca0000400000 */
[----:B------:R2:W-:Y:S04]  /*1440*/  REDG.E.ADD.F32.FTZ.RN.STRONG.GPU desc[UR8][R14.64+0xc], R21 ;  /* 0x00000c150e0079a6 */ /* 0x0005e8000c12f308 */
[----:B---3--:R-:W3:Y:S02]  /*1450*/  LDG.E R23, desc[UR8][R4.64+0x10] ;  /* 0x0000100804177981 */ /* 0x008ee4000c1e1900 */
[----:B---3--:R-:W-:-:S05]  /*1460*/  FMUL R23, R23, R0 ;  /* 0x0000000017177220 */ /* 0x008fca0000400000 */
[----:B------:R3:W-:Y:S04]  /*1470*/  REDG.E.ADD.F32.FTZ.RN.STRONG.GPU desc[UR8][R10.64], R23 ;  /* 0x000000170a0079a6 */ /* 0x0007e8000c12f308 */
[----:B-1----:R-:W5:Y:S02]  /*1480*/  LDG.E R17, desc[UR8][R12.64] ;  /* 0x000000080c117981 */ /* 0x002f64000c1e1900 */
[----:B-----5:R-:W-:-:S05]  /*1490*/  FMUL R17, R17, R0 ;  /* 0x0000000011117220 */ /* 0x020fca0000400000 */
[----:B------:R1:W-:Y:S04]  /*14a0*/  REDG.E.ADD.F32.FTZ.RN.STRONG.GPU desc[UR8][R14.64+0x10], R17 ;  /* 0x000010110e0079a6 */ /* 0x0003e8000c12f308 */
[----:B----4-:R-:W4:Y:S02]  /*14b0*/  LDG.E R25, desc[UR8][R4.64+0x14] ;  /* 0x0000140804197981 */ /* 0x010f24000c1e1900 */
        /* <DEDUP_REMOVED lines=8> */
[----:B---3--:R-:W2:Y:S02]  /*1540*/  LDG.E R23, desc[UR8][R12.64+0x8] ;  /* 0x000008080c177981 */ /* 0x008ea4000c1e1900 */
[----:B--2---:R-:W-:-:S05]  /*1550*/  FMUL R23, R23, R0 ;  /* 0x0000000017177220 */ /* 0x004fca0000400000 */
[----:B------:R0:W-:Y:S04]  /*1560*/  REDG.E.ADD.F32.FTZ.RN.STRONG.GPU desc[UR8][R14.64+0x18], R23 ;  /* 0x000018170e0079a6 */ /* 0x0001e8000c12f308 */
[----:B-1----:R-:W2:Y:S01]  /*1570*/  LDG.E R17, desc[UR8][R4.64+0x1c] ;  /* 0x00001c0804117981 */ /* 0x002ea2000c1e1900 */
[----:B------:R-:W-:Y:S01]  /*1580*/  IADD3 R16, PT, PT, R16, 0x8, RZ ;  /* 0x0000000810107810 */ /* 0x000fe20007ffe0ff */
[----:B--2---:R-:W-:-:S05]  /*1590*/  FMUL R17, R17, R0 ;  /* 0x0000000011117220 */ /* 0x004fca0000400000 */
[----:B------:R0:W-:Y:S04]  /*15a0*/  REDG.E.ADD.F32.FTZ.RN.STRONG.GPU desc[UR8][R10.64+0xc], R17 ;  /* 0x00000c110a0079a6 */ /* 0x0001e8000c12f308 */
[----:B----4-:R-:W2:Y:S01]  /*15b0*/  LDG.E R25, desc[UR8][R12.64+0xc] ;  /* 0x00000c080c197981 */ /* 0x010ea2000c1e1900 */
[----:B------:R-:W-:Y:S02]  /*15c0*/  ISETP.NE.AND P0, PT, R16, RZ, PT ;  /* 0x000000ff1000720c */ /* 0x000fe40003f05270 */
[----:B------:R-:W-:Y:S02]  /*15d0*/  IADD3 R6, PT, PT, R6, 0x8, RZ ;  /* 0x0000000806067810 */ /* 0x000fe40007ffe0ff */
[----:B------:R-:W-:Y:S01]  /*15e0*/  IADD3 R9, PT, PT, R9, 0x8, RZ ;  /* 0x0000000809097810 */ /* 0x000fe20007ffe0ff */
[----:B--2---:R-:W-:-:S05]  /*15f0*/  FMUL R25, R25, R0 ;  /* 0x0000000019197220 */ /* 0x004fca0000400000 */
[----:B------:R0:W-:Y:S03]  /*1600*/  REDG.E.ADD.F32.FTZ.RN.STRONG.GPU desc[UR8][R14.64+0x1c], R25 ;  /* 0x00001c190e0079a6 */ /* 0x0001e6000c12f308 */
[----:B------:R-:W-:Y:S05]  /*1610*/  @P0 BRA `(.L_x_9) ;  /* 0xfffffffc00040947 */ /* 0x000fea000383ffff */
.L_x_8:
[----:B------:R-:W-:Y:S05]  /*1620*/  @!P1 EXIT ;  /* 0x000000000000994d */ /* 0x000fea0003800000 */
[----:B------:R-:W-:Y:S02]  /*1630*/  ISETP.GE.U32.AND P0, PT, R18, 0x4, PT ;  /* 0x000000041200780c */ /* 0x000fe40003f06070 */
[----:B------:R-:W-:-:S04]  /*1640*/  LOP3.LUT R6, R3, 0x3, RZ, 0xc0, !PT ;  /* 0x0000000303067812 */ /* 0x000fc800078ec0ff */
[----:B------:R-:W-:-:S07]  /*1650*/  ISETP.NE.AND P1, PT, R6, RZ, PT ;  /* 0x000000ff0600720c */ /* 0x000fce0003f25270 */
[----:B------:R-:W-:Y:S06]  /*1660*/  @!P0 BRA `(.L_x_10) ;  /* 0x00000000008c8947 */ /* 0x000fec0003800000 */
[----:B------:R-:W1:Y:S01]  /*1670*/  LDC.64 R4, c[0x0][0x388] ;  /* 0x0000e200ff047b82 */ /* 0x000e620000000a00 */
[----:B------:R-:W-:-:S07]  /*1680*/  IADD3 R9, PT, PT, R8, R2, RZ ;  /* 0x0000000208097210 */ /* 0x000fce0007ffe0ff */
[----:B0-----:R-:W0:Y:S08]  /*1690*/  LDC.64 R10, c[0x0][0x3c8] ;  /* 0x0000f200ff0a7b82 */ /* 0x001e300000000a00 */
[----:B------:R-:W2:Y:S01]  /*16a0*/  LDC.64 R12, c[0x0][0x380] ;  /* 0x0000e000ff0c7b82 */ /* 0x000ea20000000a00 */
[----:B-1----:R-:W-:-:S05]  /*16b0*/  IMAD.WIDE R4, R9, 0x4, R4 ;  /* 0x0000000409047825 */ /* 0x002fca00078e0204 */
[----:B------:R-:W3:Y:S01]  /*16c0*/  LDG.E R17, desc[UR8][R4.64] ;  /* 0x0000000804117981 */ /* 0x000ee2000c1e1900 */
[----:B------:R-:W-:-:S04]  /*16d0*/  IMAD.IADD R15, R7, 0x1, R2 ;  /* 0x00000001070f7824 */ /* 0x000fc800078e0202 */
[----:B0-----:R-:W-:-:S04]  /*16e0*/  IMAD.WIDE R10, R15, 0x4, R10 ;  /* 0x000000040f0a7825 */ /* 0x001fc800078e020a */
[----:B--2---:R-:W-:Y:S02]  /*16f0*/  IMAD.WIDE R12, R15, 0x4, R12 ;  /* 0x000000040f0c7825 */ /* 0x004fe400078e020c */
[----:B------:R-:W0:Y:S02]  /*1700*/  LDC.64 R14, c[0x0][0x3d0] ;  /* 0x0000f400ff0e7b82 */ /* 0x000e240000000a00 */
[----:B---3--:R-:W-:-:S05]  /*1710*/  FMUL R17, R17, R0 ;  /* 0x0000000011117220 */ /* 0x008fca0000400000 */
        /* <DEDUP_REMOVED lines=17> */
[----:B0-----:R-:W4:Y:S02]  /*1830*/  LDG.E R19, desc[UR8][R4.64+0xc] ;  /* 0x00000c0804137981 */ /* 0x001f24000c1e1900 */
[----:B----4-:R-:W-:-:S05]  /*1840*/  FMUL R19, R19, R0 ;  /* 0x0000000013137220 */ /* 0x010fca0000400000 */
[----:B------:R3:W-:Y:S04]  /*1850*/  REDG.E.ADD.F32.FTZ.RN.STRONG.GPU desc[UR8][R10.64+0xc], R19 ;  /* 0x00000c130a0079a6 */ /* 0x0007e8000c12f308 */
[----:B--2---:R-:W2:Y:S02]  /*1860*/  LDG.E R9, desc[UR8][R12.64+0xc] ;  /* 0x00000c080c097981 */ /* 0x004ea4000c1e1900 */
[----:B--2---:R-:W-:-:S05]  /*1870*/  FMUL R9, R9, R0 ;  /* 0x0000000009097220 */ /* 0x004fca0000400000 */
[----:B------:R3:W-:Y:S01]  /*1880*/  REDG.E.ADD.F32.FTZ.RN.STRONG.GPU desc[UR8][R14.64+0xc], R9 ;  /* 0x00000c090e0079a6 */ /* 0x0007e2000c12f308 */
[----:B------:R-:W-:-:S07]  /*1890*/  IADD3 R2, PT, PT, R2, 0x4, RZ ;  /* 0x0000000402027810 */ /* 0x000fce0007ffe0ff */
.L_x_10:
[----:B------:R-:W-:Y:S05]  /*18a0*/  @!P1 EXIT ;  /* 0x000000000000994d */ /* 0x000fea0003800000 */
[----:B------:R-:W-:Y:S02]  /*18b0*/  ISETP.NE.AND P0, PT, R6, 0x1, PT ;  /* 0x000000010600780c */ /* 0x000fe40003f05270 */
[----:B------:R-:W-:-:S04]  /*18c0*/  LOP3.LUT R3, R3, 0x1, RZ, 0xc0, !PT ;  /* 0x0000000103037812 */ /* 0x000fc800078ec0ff */
[----:B------:R-:W-:-:S07]  /*18d0*/  ISETP.NE.U32.AND P1, PT, R3, 0x1, PT ;  /* 0x000000010300780c */ /* 0x000fce0003f25070 */
[----:B------:R-:W-:Y:S06]  /*18e0*/  @!P0 BRA `(.L_x_11) ;  /* 0x00000000005c8947 */ /* 0x000fec0003800000 */
[----:B------:R-:W1:Y:S01]  /*18f0*/  LDC.64 R4, c[0x0][0x388] ;  /* 0x0000e200ff047b82 */ /* 0x000e620000000a00 */
[----:B0--3--:R-:W-:-:S07]  /*1900*/  IADD3 R17, PT, PT, R8, R2, RZ ;  /* 0x0000000208117210 */ /* 0x009fce0007ffe0ff */
[----:B------:R-:W0:Y:S08]  /*1910*/  LDC.64 R10, c[0x0][0x3c8] ;  /* 0x0000f200ff0a7b82 */ /* 0x000e300000000a00 */
[----:B------:R-:W2:Y:S01]  /*1920*/  LDC.64 R12, c[0x0][0x380] ;  /* 0x0000e000ff0c7b82 */ /* 0x000ea20000000a00 */
[----:B-1----:R-:W-:Y:S01]  /*1930*/  IMAD.WIDE R4, R17, 0x4, R4 ;  /* 0x0000000411047825 */ /* 0x002fe200078e0204 */
[----:B------:R-:W-:-:S06]  /*1940*/  IADD3 R9, PT, PT, R7, R2, RZ ;  /* 0x0000000207097210 */ /* 0x000fcc0007ffe0ff */
[----:B------:R-:W1:Y:S01]  /*1950*/  LDC.64 R14, c[0x0][0x3d0] ;  /* 0x0000f400ff0e7b82 */ /* 0x000e620000000a00 */
[----:B------:R-:W3:Y:S01]  /*1960*/  LDG.E R3, desc[UR8][R4.64] ;  /* 0x0000000804037981 */ /* 0x000ee2000c1e1900 */
[----:B0-----:R-:W-:-:S04]  /*1970*/  IMAD.WIDE R10, R9, 0x4, R10 ;  /* 0x00000004090a7825 */ /* 0x001fc800078e020a */
[----:B--2---:R-:W-:-:S04]  /*1980*/  IMAD.WIDE R12, R9, 0x4, R12 ;  /* 0x00000004090c7825 */ /* 0x004fc800078e020c */
[----:B---3--:R-:W-:-:S05]  /*1990*/  FMUL R3, R3, R0 ;  /* 0x0000000003037220 */ /* 0x008fca0000400000 */
[----:B------:R2:W-:Y:S04]  /*19a0*/  REDG.E.ADD.F32.FTZ.RN.STRONG.GPU desc[UR8][R10.64], R3 ;  /* 0x000000030a0079a6 */ /* 0x0005e8000c12f308 */
[----:B------:R-:W3:Y:S01]  /*19b0*/  LDG.E R9, desc[UR8][R12.64] ;  /* 0x000000080c097981 */ /* 0x000ee2000c1e1900 */
[----:B-1----:R-:W-:-:S04]  /*19c0*/  IMAD.WIDE R14, R17, 0x4, R14 ;  /* 0x00000004110e7825 */ /* 0x002fc800078e020e */
[----:B---3--:R-:W-:-:S05]  /*19d0*/  FMUL R9, R9, R0 ;  /* 0x0000000009097220 */ /* 0x008fca0000400000 */
[----:B------:R2:W-:Y:S04]  /*19e0*/  REDG.E.ADD.F32.FTZ.RN.STRONG.GPU desc[UR8][R14.64], R9 ;  /* 0x000000090e0079a6 */ /* 0x0005e8000c12f308 */
[----:B------:R-:W3:Y:S02]  /*19f0*/  LDG.E R5, desc[UR8][R4.64+0x4] ;  /* 0x0000040804057981 */ /* 0x000ee4000c1e1900 */
[----:B---3--:R-:W-:-:S05]  /*1a00*/  FMUL R17, R5, R0 ;  /* 0x0000000005117220 */ /* 0x008fca0000400000 */
[----:B------:R2:W-:Y:S04]  /*1a10*/  REDG.E.ADD.F32.FTZ.RN.STRONG.GPU desc[UR8][R10.64+0x4], R17 ;  /* 0x000004110a0079a6 */ /* 0x0005e8000c12f308 */
[----:B------:R-:W3:Y:S02]  /*1a20*/  LDG.E R19, desc[UR8][R12.64+0x4] ;  /* 0x000004080c137981 */ /* 0x000ee4000c1e1900 */
[----:B---3--:R-:W-:-:S05]  /*1a30*/  FMUL R19, R19, R0 ;  /* 0x0000000013137220 */ /* 0x008fca0000400000 */
[----:B------:R2:W-:Y:S01]  /*1a40*/  REDG.E.ADD.F32.FTZ.RN.STRONG.GPU desc[UR8][R14.64+0x4], R19 ;  /* 0x000004130e0079a6 */ /* 0x0005e2000c12f308 */
[----:B------:R-:W-:-:S07]  /*1a50*/  IADD3 R2, PT, PT, R2, 0x2, RZ ;  /* 0x0000000202027810 */ /* 0x000fce0007ffe0ff */
.L_x_11:
[----:B------:R-:W-:Y:S05]  /*1a60*/  @P1 EXIT ;  /* 0x000000000000194d */ /* 0x000fea0003800000 */
[----:B------:R-:W1:Y:S01]  /*1a70*/  LDC.64 R4, c[0x0][0x388] ;  /* 0x0000e200ff047b82 */ /* 0x000e620000000a00 */
[----:B------:R-:W-:-:S07]  /*1a80*/  IADD3 R13, PT, PT, R8, R2, RZ ;  /* 0x00000002080d7210 */ /* 0x000fce0007ffe0ff */
[----:B--23--:R-:W2:Y:S08]  /*1a90*/  LDC.64 R8, c[0x0][0x3c8] ;  /* 0x0000f200ff087b82 */ /* 0x00ceb00000000a00 */
[----:B0-----:R-:W0:Y:S01]  /*1aa0*/  LDC.64 R10, c[0x0][0x380] ;  /* 0x0000e000ff0a7b82 */ /* 0x001e220000000a00 */
[----:B-1----:R-:W-:-:S06]  /*1ab0*/  IMAD.WIDE R4, R13, 0x4, R4 ;  /* 0x000000040d047825 */ /* 0x002fcc00078e0204 */
[----:B------:R-:W3:Y:S01]  /*1ac0*/  LDG.E R5, desc[UR8][R4.64] ;  /* 0x0000000804057981 */ /* 0x000ee2000c1e1900 */
[----:B------:R-:W-:-:S04]  /*1ad0*/  IMAD.IADD R7, R7, 0x1, R2 ;  /* 0x0000000107077824 */ /* 0x000fc800078e0202 */
[----:B--2---:R-:W-:-:S04]  /*1ae0*/  IMAD.WIDE R2, R7, 0x4, R8 ;  /* 0x0000000407027825 */ /* 0x004fc800078e0208 */
[----:B0-----:R-:W-:Y:S02]  /*1af0*/  IMAD.WIDE R8, R7, 0x4, R10 ;  /* 0x0000000407087825 */ /* 0x001fe400078e020a */
[----:B------:R-:W0:Y:S02]  /*1b00*/  LDC.64 R6, c[0x0][0x3d0] ;  /* 0x0000f400ff067b82 */ /* 0x000e240000000a00 */
[----:B---3--:R-:W-:-:S05]  /*1b10*/  FMUL R15, R5, R0 ;  /* 0x00000000050f7220 */ /* 0x008fca0000400000 */
[----:B------:R-:W-:Y:S04]  /*1b20*/  REDG.E.ADD.F32.FTZ.RN.STRONG.GPU desc[UR8][R2.64], R15 ;  /* 0x0000000f020079a6 */ /* 0x000fe8000c12f308 */
[----:B------:R-:W2:Y:S01]  /*1b30*/  LDG.E R9, desc[UR8][R8.64] ;  /* 0x0000000808097981 */ /* 0x000ea2000c1e1900 */
[----:B0-----:R-:W-:-:S04]  /*1b40*/  IMAD.WIDE R6, R13, 0x4, R6 ;  /* 0x000000040d067825 */ /* 0x001fc800078e0206 */
[----:B--2---:R-:W-:-:S05]  /*1b50*/  FMUL R5, R9, R0 ;  /* 0x0000000009057220 */ /* 0x004fca0000400000 */
[----:B------:R-:W-:Y:S01]  /*1b60*/  REDG.E.ADD.F32.FTZ.RN.STRONG.GPU desc[UR8][R6.64], R5 ;  /* 0x00000005060079a6 */ /* 0x000fe2000c12f308 */
[----:B------:R-:W-:Y:S05]  /*1b70*/  EXIT ;  /* 0x000000000000794d */ /* 0x000fea0003800000 */
        .weak           $__internal_0_$__cuda_sm3x_div_rn_noftz_f32_slowpath
        .type           $__internal_0_$__cuda_sm3x_div_rn_noftz_f32_slowpath,@function
        .size           $__internal_0_$__cuda_sm3x_div_rn_noftz_f32_slowpath,(.L_x_24 - $__internal_0_$__cuda_sm3x_div_rn_noftz_f32_slowpath)
$__internal_0_$__cuda_sm3x_div_rn_noftz_f32_slowpath:
[----:B------:R-:W-:Y:S01]  /*1b80*/  SHF.R.U32.HI R4, RZ, 0x17, R10 ;  /* 0x00000017ff047819 */ /* 0x000fe2000001160a */
[----:B------:R-:W-:Y:S01]  /*1b90*/  BSSY.RECONVERGENT B1, `(.L_x_12) ;  /* 0x0000063000017945 */ /* 0x000fe20003800200 */
[----:B------:R-:W-:Y:S02]  /*1ba0*/  SHF.R.U32.HI R0, RZ, 0x17, R3 ;  /* 0x00000017ff007819 */ /* 0x000fe40000011603 */
[----:B------:R-:W-:Y:S02]  /*1bb0*/  LOP3.LUT R13, R4, 0xff, RZ, 0xc0, !PT ;  /* 0x000000ff040d7812 */ /* 0x000fe400078ec0ff */
[----:B------:R-:W-:Y:S02]  /*1bc0*/  LOP3.LUT R12, R0, 0xff, RZ, 0xc0, !PT ;  /* 0x000000ff000c7812 */ /* 0x000fe400078ec0ff */
[----:B------:R-:W-:Y:S02]  /*1bd0*/  IADD3 R9, PT, PT, R13, -0x1, RZ ;  /* 0xffffffff0d097810 */ /* 0x000fe40007ffe0ff */
[----:B------:R-:W-:-:S02]  /*1be0*/  IADD3 R5, PT, PT, R12, -0x1, RZ ;  /* 0xffffffff0c057810 */ /* 0x000fc40007ffe0ff */
[----:B------:R-:W-:-:S04]  /*1bf0*/  ISETP.GT.U32.AND P0, PT, R9, 0xfd, PT ;  /* 0x000000fd0900780c */ /* 0x000fc80003f04070 */
[----:B------:R-:W-:-:S13]  /*1c00*/  ISETP.GT.U32.OR P0, PT, R5, 0xfd, P0 ;  /* 0x000000fd0500780c */ /* 0x000fda0000704470 */
[----:B------:R-:W-:Y:S01]  /*1c10*/  @!P0 MOV R4, RZ ;  /* 0x000000ff00048202 */ /* 0x000fe20000000f00 */
[----:B------:R-:W-:Y:S06]  /*1c20*/  @!P0 BRA `(.L_x_13) ;  /* 0x0000000000608947 */ /* 0x000fec0003800000 */
[----:B------:R-:W-:Y:S02]  /*1c30*/  FSETP.GTU.FTZ.AND P0, PT, |R3|, +INF , PT ;  /* 0x7f8000000300780b */ /* 0x000fe40003f1c200 */
[----:B------:R-:W-:Y:S02]  /*1c40*/  FSETP.GTU.FTZ.AND P1, PT, |R10|, +INF , PT ;  /* 0x7f8000000a00780b */ /* 0x000fe40003f3c200 */
[----:B------:R-:W-:Y:S02]  /*1c50*/  MOV R0, R10 ;  /* 0x0000000a00007202 */ /* 0x000fe40000000f00 */
[----:B------:R-:W-:-:S13]  /*1c60*/  PLOP3.LUT P0, PT, P0, P1, PT, 0xf8, 0x8f ;  /* 0x00000000008f781c */ /* 0x000fda0000703f70 */
[----:B------:R-:W-:Y:S05]  /*1c70*/  @P0 BRA `(.L_x_14) ;  /* 0x00000004004c0947 */ /* 0x000fea0003800000 */
[----:B------:R-:W-:-:S13]  /*1c80*/  LOP3.LUT P0, RZ, R10, 0x7fffffff, R3, 0xc8, !PT ;  /* 0x7fffffff0aff7812 */ /* 0x000fda000780c803 */
[----:B------:R-:W-:Y:S05]  /*1c90*/  @!P0 BRA `(.L_x_15) ;  /* 0x00000004003c8947 */ /* 0x000fea0003800000 */
[C---:B------:R-:W-:Y:S02]  /*1ca0*/  FSETP.NEU.FTZ.AND P3, PT, |R3|.reuse, +INF , PT ;  /* 0x7f8000000300780b */ /* 0x040fe40003f7d200 */
[----:B------:R-:W-:Y:S02]  /*1cb0*/  FSETP.NEU.FTZ.AND P1, PT, |R0|, +INF , PT ;  /* 0x7f8000000000780b */ /* 0x000fe40003f3d200 */
[----:B------:R-:W-:-:S11]  /*1cc0*/  FSETP.NEU.FTZ.AND P0, PT, |R3|, +INF , PT ;  /* 0x7f8000000300780b */ /* 0x000fd60003f1d200 */
[----:B------:R-:W-:Y:S05]  /*1cd0*/  @!P1 BRA !P3, `(.L_x_15) ;  /* 0x00000004002c9947 */ /* 0x000fea0005800000 */
[----:B------:R-:W-:-:S04]  /*1ce0*/  LOP3.LUT P3, RZ, R3, 0x7fffffff, RZ, 0xc0, !PT ;  /* 0x7fffffff03ff7812 */ /* 0x000fc8000786c0ff */
[----:B------:R-:W-:-:S13]  /*1cf0*/  PLOP3.LUT P1, PT, P1, P3, PT, 0x2f, 0xf2 ;  /* 0x0000000000f2781c */ /* 0x000fda0000f26577 */
[----:B------:R-:W-:Y:S05]  /*1d00*/  @P1 BRA `(.L_x_16) ;  /* 0x0000000400181947 */ /* 0x000fea0003800000 */
[----:B------:R-:W-:-:S04]  /*1d10*/  LOP3.LUT P1, RZ, R10, 0x7fffffff, RZ, 0xc0, !PT ;  /* 0x7fffffff0aff7812 */ /* 0x000fc8000782c0ff */
[----:B------:R-:W-:-:S13]  /*1d20*/  PLOP3.LUT P0, PT, P0, P1, PT, 0x2f, 0xf2 ;  /* 0x0000000000f2781c */ /* 0x000fda0000702577 */
[----:B------:R-:W-:Y:S05]  /*1d30*/  @P0 BRA `(.L_x_17) ;  /* 0x0000000400000947 */ /* 0x000fea0003800000 */
[----:B------:R-:W-:Y:S02]  /*1d40*/  ISETP.GE.AND P0, PT, R5, RZ, PT ;  /* 0x000000ff0500720c */ /* 0x000fe40003f06270 */
[----:B------:R-:W-:-:S11]  /*1d50*/  ISETP.GE.AND P1, PT, R9, RZ, PT ;  /* 0x000000ff0900720c */ /* 0x000fd60003f26270 */
[----:B------:R-:W-:Y:S01]  /*1d60*/  @P0 MOV R4, RZ ;  /* 0x000000ff00040202 */ /* 0x000fe20000000f00 */
[----:B------:R-:W-:Y:S02]  /*1d70*/  @!P0 IMAD.MOV.U32 R4, RZ, RZ, -0x40 ;  /* 0xffffffc0ff048424 */ /* 0x000fe400078e00ff */
[----:B------:R-:W-:Y:S01]  /*1d80*/  @!P0 FFMA R3, R3, 1.84467440737095516160e+19, RZ ;  /* 0x5f80000003038823 */ /* 0x000fe200000000ff */
[----:B------:R-:W-:Y:S02]  /*1d90*/  @!P1 FFMA R10, R0, 1.84467440737095516160e+19, RZ ;  /* 0x5f800000000a9823 */ /* 0x000fe400000000ff */
[----:B------:R-:W-:-:S07]  /*1da0*/  @!P1 IADD3 R4, PT, PT, R4, 0x40, RZ ;  /* 0x0000004004049810 */ /* 0x000fce0007ffe0ff */
.L_x_13:
[----:B------:R-:W-:Y:S01]  /*1db0*/  LEA R5, R13, 0xc0800000, 0x17 ;  /* 0xc08000000d057811 */ /* 0x000fe200078eb8ff */
[----:B------:R-:W-:Y:S03]  /*1dc0*/  BSSY.RECONVERGENT B2, `(.L_x_18) ;  /* 0x0000036000027945 */ /* 0x000fe60003800200 */
[----:B------:R-:W-:Y:S02]  /*1dd0*/  IADD3 R5, PT, PT, -R5, R10, RZ ;  /* 0x0000000a05057210 */ /* 0x000fe40007ffe1ff */
[----:B------:R-:W-:Y:S02]  /*1de0*/  IADD3 R10, PT, PT, R12, -0x7f, RZ ;  /* 0xffffff810c0a7810 */ /* 0x000fe40007ffe0ff */
[----:B------:R0:W1:Y:S01]  /*1df0*/  MUFU.RCP R9, R5 ;  /* 0x0000000500097308 */ /* 0x0000620000001000 */
[----:B------:R-:W-:Y:S02]  /*1e00*/  FADD.FTZ R11, -R5, -RZ ;  /* 0x800000ff050b7221 */ /* 0x000fe40000010100 */
[C---:B------:R-:W-:Y:S01]  /*1e10*/  IMAD R0, R10.reuse, -0x800000, R3 ;  /* 0xff8000000a007824 */ /* 0x040fe200078e0203 */
[----:B0-----:R-:W-:-:S04]  /*1e20*/  IADD3 R5, PT, PT, R10, 0x7f, -R13 ;  /* 0x0000007f0a057810 */ /* 0x001fc80007ffe80d */
[----:B------:R-:W-:Y:S01]  /*1e30*/  IADD3 R5, PT, PT, R5, R4, RZ ;  /* 0x0000000405057210 */ /* 0x000fe20007ffe0ff */
[----:B-1----:R-:W-:-:S04]  /*1e40*/  FFMA R12, R9, R11, 1 ;  /* 0x3f800000090c7423 */ /* 0x002fc8000000000b */
[----:B------:R-:W-:-:S04]  /*1e50*/  FFMA R16, R9, R12, R9 ;  /* 0x0000000c09107223 */ /* 0x000fc80000000009 */
[----:B------:R-:W-:-:S04]  /*1e60*/  FFMA R3, R0, R16, RZ ;  /* 0x0000001000037223 */ /* 0x000fc800000000ff */
[----:B------:R-:W-:-:S04]  /*1e70*/  FFMA R12, R11, R3, R0 ;  /* 0x000000030b0c7223 */ /* 0x000fc80000000000 */
[----:B------:R-:W-:-:S04]  /*1e80*/  FFMA R9, R16, R12, R3 ;  /* 0x0000000c10097223 */ /* 0x000fc80000000003 */
[----:B------:R-:W-:-:S04]  /*1e90*/  FFMA R12, R11, R9, R0 ;  /* 0x000000090b0c7223 */ /* 0x000fc80000000000 */
[----:B------:R-:W-:-:S05]  /*1ea0*/  FFMA R0, R16, R12, R9 ;  /* 0x0000000c10007223 */ /* 0x000fca0000000009 */
[----:B------:R-:W-:-:S04]  /*1eb0*/  SHF.R.U32.HI R3, RZ, 0x17, R0 ;  /* 0x00000017ff037819 */ /* 0x000fc80000011600 */
[----:B------:R-:W-:-:S04]  /*1ec0*/  LOP3.LUT R3, R3, 0xff, RZ, 0xc0, !PT ;  /* 0x000000ff03037812 */ /* 0x000fc800078ec0ff */
[----:B------:R-:W-:-:S05]  /*1ed0*/  IADD3 R11, PT, PT, R3, R5, RZ ;  /* 0x00000005030b7210 */ /* 0x000fca0007ffe0ff */
[----:B------:R-:W-:-:S05]  /*1ee0*/  VIADD R3, R11, 0xffffffff ;  /* 0xffffffff0b037836 */ /* 0x000fca0000000000 */
[----:B------:R-:W-:-:S13]  /*1ef0*/  ISETP.GE.U32.AND P0, PT, R3, 0xfe, PT ;  /* 0x000000fe0300780c */ /* 0x000fda0003f06070 */
[----:B------:R-:W-:Y:S05]  /*1f00*/  @!P0 BRA `(.L_x_19) ;  /* 0x0000000000808947 */ /* 0x000fea0003800000 */
[----:B------:R-:W-:-:S13]  /*1f10*/  ISETP.GT.AND P0, PT, R11, 0xfe, PT ;  /* 0x000000fe0b00780c */ /* 0x000fda0003f04270 */
[----:B------:R-:W-:Y:S05]  /*1f20*/  @P0 BRA `(.L_x_20) ;  /* 0x00000000006c0947 */ /* 0x000fea0003800000 */
[----:B------:R-:W-:-:S13]  /*1f30*/  ISETP.GE.AND P0, PT, R11, 0x1, PT ;  /* 0x000000010b00780c */ /* 0x000fda0003f06270 */
[----:B------:R-:W-:Y:S05]  /*1f40*/  @P0 BRA `(.L_x_21) ;  /* 0x0000000000740947 */ /* 0x000fea0003800000 */
[----:B------:R-:W-:Y:S02]  /*1f50*/  ISETP.GE.AND P0, PT, R11, -0x18, PT ;  /* 0xffffffe80b00780c */ /* 0x000fe40003f06270 */
[----:B------:R-:W-:-:S11]  /*1f60*/  LOP3.LUT R0, R0, 0x80000000, RZ, 0xc0, !PT ;  /* 0x8000000000007812 */ /* 0x000fd600078ec0ff */
[----:B------:R-:W-:Y:S05]  /*1f70*/  @!P0 BRA `(.L_x_21) ;  /* 0x0000000000688947 */ /* 0x000fea0003800000 */
[CCC-:B------:R-:W-:Y:S01]  /*1f80*/  FFMA.RZ R3, R16.reuse, R12.reuse, R9.reuse ;  /* 0x0000000c10037223 */ /* 0x1c0fe2000000c009 */
[C---:B------:R-:W-:Y:S01]  /*1f90*/  IADD3 R10, PT, PT, R11.reuse, 0x20, RZ ;  /* 0x000000200b0a7810 */ /* 0x040fe20007ffe0ff */
[CCC-:B------:R-:W-:Y:S01]  /*1fa0*/  FFMA.RM R4, R16.reuse, R12.reuse, R9.reuse ;  /* 0x0000000c10047223 */ /* 0x1c0fe20000004009 */
[----:B------:R-:W-:Y:S02]  /*1fb0*/  ISETP.NE.AND P3, PT, R11, RZ, PT ;  /* 0x000000ff0b00720c */ /* 0x000fe40003f65270 */
[----:B------:R-:W-:Y:S01]  /*1fc0*/  LOP3.LUT R5, R3, 0x7fffff, RZ, 0xc0, !PT ;  /* 0x007fffff03057812 */ /* 0x000fe200078ec0ff */
[----:B------:R-:W-:Y:S01]  /*1fd0*/  FFMA.RP R3, R16, R12, R9 ;  /* 0x0000000c10037223 */ /* 0x000fe20000008009 */
[----:B------:R-:W-:Y:S02]  /*1fe0*/  ISETP.NE.AND P1, PT, R11, RZ, PT ;  /* 0x000000ff0b00720c */ /* 0x000fe40003f25270 */
[----:B------:R-:W-:Y:S02]  /*1ff0*/  LOP3.LUT R5, R5, 0x800000, RZ, 0xfc, !PT ;  /* 0x0080000005057812 */ /* 0x000fe400078efcff */
[----:B------:R-:W-:-:S02]  /*2000*/  IADD3 R9, PT, PT, -R11, RZ, RZ ;  /* 0x000000ff0b097210 */ /* 0x000fc40007ffe1ff */
[----:B------:R-:W-:Y:S02]  /*2010*/  SHF.L.U32 R10, R5, R10, RZ ;  /* 0x0000000a050a7219 */ /* 0x000fe400000006ff */
[----:B------:R-:W-:Y:S02]  /*2020*/  FSETP.NEU.FTZ.AND P0, PT, R3, R4, PT ;  /* 0x000000040300720b */ /* 0x000fe40003f1d000 */
[----:B------:R-:W-:Y:S02]  /*2030*/  SEL R4, R9, RZ, P3 ;  /* 0x000000ff09047207 */ /* 0x000fe40001800000 */
[----:B------:R-:W-:Y:S02]  /*2040*/  ISETP.NE.AND P1, PT, R10, RZ, P1 ;  /* 0x000000ff0a00720c */ /* 0x000fe40000f25270 */
[----:B------:R-:W-:Y:S02]  /*2050*/  SHF.R.U32.HI R4, RZ, R4, R5 ;  /* 0x00000004ff047219 */ /* 0x000fe40000011605 */
[----:B------:R-:W-:-:S02]  /*2060*/  PLOP3.LUT P0, PT, P0, P1, PT, 0xf8, 0x8f ;  /* 0x00000000008f781c */ /* 0x000fc40000703f70 */
[----:B------:R-:W-:Y:S02]  /*2070*/  SHF.R.U32.HI R10, RZ, 0x1, R4 ;  /* 0x00000001ff0a7819 */ /* 0x000fe40000011604 */
[----:B------:R-:W-:-:S04]  /*2080*/  SEL R3, RZ, 0x1, !P0 ;  /* 0x00000001ff037807 */ /* 0x000fc80004000000 */
[----:B------:R-:W-:-:S04]  /*2090*/  LOP3.LUT R3, R3, 0x1, R10, 0xf8, !PT ;  /* 0x0000000103037812 */ /* 0x000fc800078ef80a */
[----:B------:R-:W-:-:S04]  /*20a0*/  LOP3.LUT R3, R3, R4, RZ, 0xc0, !PT ;  /* 0x0000000403037212 */ /* 0x000fc800078ec0ff */
[----:B------:R-:W-:-:S04]  /*20b0*/  IADD3 R3, PT, PT, R10, R3, RZ ;  /* 0x000000030a037210 */ /* 0x000fc80007ffe0ff */
[----:B------:R-:W-:Y:S01]  /*20c0*/  LOP3.LUT R0, R3, R0, RZ, 0xfc, !PT ;  /* 0x0000000003007212 */ /* 0x000fe200078efcff */
[----:B------:R-:W-:Y:S06]  /*20d0*/  BRA `(.L_x_21) ;  /* 0x0000000000107947 */ /* 0x000fec0003800000 */
.L_x_20:
[----:B------:R-:W-:-:S04]  /*20e0*/  LOP3.LUT R0, R0, 0x80000000, RZ, 0xc0, !PT ;  /* 0x8000000000007812 */ /* 0x000fc800078ec0ff */
[----:B------:R-:W-:Y:S01]  /*20f0*/  LOP3.LUT R0, R0, 0x7f800000, RZ, 0xfc, !PT ;  /* 0x7f80000000007812 */ /* 0x000fe200078efcff */
[----:B------:R-:W-:Y:S06]  /*2100*/  BRA `(.L_x_21) ;  /* 0x0000000000047947 */ /* 0x000fec0003800000 */
.L_x_19:
[----:B------:R-:W-:-:S07]  /*2110*/  LEA R0, R5, R0, 0x17 ;  /* 0x0000000005007211 */ /* 0x000fce00078eb8ff */
.L_x_21:
[----:B------:R-:W-:Y:S05]  /*2120*/  BSYNC.RECONVERGENT B2 ;  /* 0x0000000000027941 */ /* 0x000fea0003800200 */
.L_x_18:
[----:B------:R-:W-:Y:S05]  /*2130*/  BRA `(.L_x_22) ;  /* 0x0000000000207947 */ /* 0x000fea0003800000 */
.L_x_17:
[----:B------:R-:W-:-:S04]  /*2140*/  LOP3.LUT R0, R10, 0x80000000, R3, 0x48, !PT ;  /* 0x800000000a007812 */ /* 0x000fc800078e4803 */
[----:B------:R-:W-:Y:S01]  /*2150*/  LOP3.LUT R0, R0, 0x7f800000, RZ, 0xfc, !PT ;  /* 0x7f80000000007812 */ /* 0x000fe200078efcff */
[----:B------:R-:W-:Y:S06]  /*2160*/  BRA `(.L_x_22) ;  /* 0x0000000000147947 */ /* 0x000fec0003800000 */
.L_x_16:
[----:B------:R-:W-:Y:S01]  /*2170*/  LOP3.LUT R0, R10, 0x80000000, R3, 0x48, !PT ;  /* 0x800000000a007812 */ /* 0x000fe200078e4803 */
[----:B------:R-:W-:Y:S06]  /*2180*/  BRA `(.L_x_22) ;  /* 0x00000000000c7947 */ /* 0x000fec0003800000 */
.L_x_15:
[----:B------:R-:W0:Y:S01]  /*2190*/  MUFU.RSQ R0, -QNAN ;  /* 0xffc0000000007908 */ /* 0x000e220000001400 */
[----:B------:R-:W-:Y:S05]  /*21a0*/  BRA `(.L_x_22) ;  /* 0x0000000000047947 */ /* 0x000fea0003800000 */
.L_x_14:
[----:B------:R-:W-:-:S07]  /*21b0*/  FADD.FTZ R0, R3, R0 ;  /* 0x0000000003007221 */ /* 0x000fce0000010000 */
.L_x_22:
[----:B------:R-:W-:Y:S05]  /*21c0*/  BSYNC.RECONVERGENT B1 ;  /* 0x0000000000017941 */ /* 0x000fea0003800200 */
.L_x_12:
[----:B------:R-:W-:-:S04]  /*21d0*/  HFMA2 R3, -RZ, RZ, 0, 0 ;  /* 0x00000000ff037431 */ /* 0x000fc800000001ff */
[----:B0-----:R-:W-:Y:S05]  /*21e0*/  RET.REL.NODEC R2 `(bhsm_forward_backward) ;  /* 0xffffffdc02847950 */ /* 0x001fea0003c3ffff */
.L_x_23:
[----:B------:R-:W-:-:S00]  /*21f0*/  BRA `(.L_x_23) ;  /* 0xfffffffc00fc7947 */ /* 0x000fc0000383ffff */
[----:B------:R-:W-:-:S00]  /*2200*/  NOP ;  /* 0x0000000000007918 */ /* 0x000fc00000000000 */
[----:B------:R-:W-:-:S00]  /*2210*/  NOP ;  /* 0x0000000000007918 */ /* 0x000fc00000000000 */
[----:B------:R-:W-:-:S00]  /*2220*/  NOP ;  /* 0x0000000000007918 */ /* 0x000fc00000000000 */
[----:B------:R-:W-:-:S00]  /*2230*/  NOP ;  /* 0x0000000000007918 */ /* 0x000fc00000000000 */
[----:B------:R-:W-:-:S00]  /*2240*/  NOP ;  /* 0x0000000000007918 */ /* 0x000fc00000000000 */
[----:B------:R-:W-:-:S00]  /*2250*/  NOP ;  /* 0x0000000000007918 */ /* 0x000fc00000000000 */
[----:B------:R-:W-:-:S00]  /*2260*/  NOP ;  /* 0x0000000000007918 */ /* 0x000fc00000000000 */
[----:B------:R-:W-:-:S00]  /*2270*/  NOP ;  /* 0x0000000000007918 */ /* 0x000fc00000000000 */
.L_x_24:


//--------------------- .nv.shared.reserved.0     --------------------------
	.section	.nv.shared.reserved.0,"aw",@nobits
	.weak		__nv_reservedSMEM_offset_0_alias
	.size		__nv_reservedSMEM_offset_0_alias, 0, 64
	.other		__nv_reservedSMEM_offset_0_alias,@"STO_CUDA_RESERVED_SHARED STV_DEFAULT"
__nv_reservedSMEM_offset_0_alias:
	.zero		0
	.zero		64


//--------------------- .nv.constant0.bhsm_forward_backward --------------------------
	.section	.nv.constant0.bhsm_forward_backward,"a",@progbits
	.sectionflags	@""
	.align	4
.nv.constant0.bhsm_forward_backward:
	.zero		984


//--------------------- SYMBOLS --------------------------

	.type		.nv.reservedSmem.offset0,@object
	.size		.nv.reservedSmem.offset0,0x4
